//
// Generated by NVIDIA NVVM Compiler
//
// Compiler Build ID: CL-36424714
// Cuda compilation tools, release 13.0, V13.0.88
// Based on NVVM 20.0.0
//

.version 9.0
.target sm_100
.address_size 64

	// .globl	_Z20matrixMulNaiveKernelPKfS0_Pfiii
// _ZZ19matixMulTilesKernelPKfS0_PfiiiE6Acache has been demoted
// _ZZ19matixMulTilesKernelPKfS0_PfiiiE6Bcache has been demoted
// _ZZ28matixMulTilesPoramnetoKernelPKfS0_PfiE6Acache has been demoted
// _ZZ28matixMulTilesPoramnetoKernelPKfS0_PfiE6Bcache has been demoted

.visible .entry _Z20matrixMulNaiveKernelPKfS0_Pfiii(
	.param .u64 .ptr .align 1 _Z20matrixMulNaiveKernelPKfS0_Pfiii_param_0,
	.param .u64 .ptr .align 1 _Z20matrixMulNaiveKernelPKfS0_Pfiii_param_1,
	.param .u64 .ptr .align 1 _Z20matrixMulNaiveKernelPKfS0_Pfiii_param_2,
	.param .u32 _Z20matrixMulNaiveKernelPKfS0_Pfiii_param_3,
	.param .u32 _Z20matrixMulNaiveKernelPKfS0_Pfiii_param_4,
	.param .u32 _Z20matrixMulNaiveKernelPKfS0_Pfiii_param_5
)
{
	.reg .pred 	%p<13>;
	.reg .b32 	%r<43>;
	.reg .b32 	%f<68>;
	.reg .b64 	%rd<53>;

	ld.param.u64 	%rd7, [_Z20matrixMulNaiveKernelPKfS0_Pfiii_param_0];
	ld.param.u64 	%rd8, [_Z20matrixMulNaiveKernelPKfS0_Pfiii_param_1];
	ld.param.u64 	%rd6, [_Z20matrixMulNaiveKernelPKfS0_Pfiii_param_2];
	ld.param.u32 	%r20, [_Z20matrixMulNaiveKernelPKfS0_Pfiii_param_3];
	ld.param.u32 	%r18, [_Z20matrixMulNaiveKernelPKfS0_Pfiii_param_4];
	ld.param.u32 	%r19, [_Z20matrixMulNaiveKernelPKfS0_Pfiii_param_5];
	cvta.to.global.u64 	%rd1, %rd8;
	cvta.to.global.u64 	%rd2, %rd7;
	mov.u32 	%r22, %ntid.x;
	mov.u32 	%r23, %ctaid.x;
	mov.u32 	%r24, %tid.x;
	mad.lo.s32 	%r1, %r22, %r23, %r24;
	mov.u32 	%r25, %ntid.y;
	mov.u32 	%r26, %ctaid.y;
	mov.u32 	%r27, %tid.y;
	mad.lo.s32 	%r28, %r25, %r26, %r27;
	setp.ge.s32 	%p1, %r1, %r19;
	setp.ge.s32 	%p2, %r28, %r20;
	or.pred  	%p3, %p1, %p2;
	@%p3 bra 	$L__BB0_14;
	setp.lt.s32 	%p4, %r18, 1;
	mov.f32 	%f67, 0f00000000;
	@%p4 bra 	$L__BB0_13;
	mul.lo.s32 	%r3, %r18, %r28;
	and.b32  	%r4, %r18, 7;
	setp.lt.u32 	%p5, %r18, 8;
	mov.f32 	%f67, 0f00000000;
	mov.b32 	%r41, 0;
	@%p5 bra 	$L__BB0_5;
	and.b32  	%r41, %r18, 2147483640;
	neg.s32 	%r39, %r41;
	shl.b32 	%r7, %r19, 3;
	mul.wide.u32 	%rd9, %r3, 4;
	add.s64 	%rd10, %rd9, %rd2;
	add.s64 	%rd52, %rd10, 16;
	mov.f32 	%f67, 0f00000000;
	mul.wide.s32 	%rd13, %r19, 4;
	mov.u32 	%r38, %r1;
$L__BB0_4:
	.pragma "nounroll";
	ld.global.f32 	%f17, [%rd52+-16];
	mul.wide.s32 	%rd11, %r38, 4;
	add.s64 	%rd12, %rd1, %rd11;
	ld.global.f32 	%f18, [%rd12];
	fma.rn.f32 	%f19, %f17, %f18, %f67;
	ld.global.f32 	%f20, [%rd52+-12];
	add.s64 	%rd14, %rd12, %rd13;
	ld.global.f32 	%f21, [%rd14];
	fma.rn.f32 	%f22, %f20, %f21, %f19;
	ld.global.f32 	%f23, [%rd52+-8];
	add.s64 	%rd15, %rd14, %rd13;
	ld.global.f32 	%f24, [%rd15];
	fma.rn.f32 	%f25, %f23, %f24, %f22;
	ld.global.f32 	%f26, [%rd52+-4];
	add.s64 	%rd16, %rd15, %rd13;
	ld.global.f32 	%f27, [%rd16];
	fma.rn.f32 	%f28, %f26, %f27, %f25;
	ld.global.f32 	%f29, [%rd52];
	add.s64 	%rd17, %rd16, %rd13;
	ld.global.f32 	%f30, [%rd17];
	fma.rn.f32 	%f31, %f29, %f30, %f28;
	ld.global.f32 	%f32, [%rd52+4];
	add.s64 	%rd18, %rd17, %rd13;
	ld.global.f32 	%f33, [%rd18];
	fma.rn.f32 	%f34, %f32, %f33, %f31;
	ld.global.f32 	%f35, [%rd52+8];
	add.s64 	%rd19, %rd18, %rd13;
	ld.global.f32 	%f36, [%rd19];
	fma.rn.f32 	%f37, %f35, %f36, %f34;
	ld.global.f32 	%f38, [%rd52+12];
	add.s64 	%rd20, %rd19, %rd13;
	ld.global.f32 	%f39, [%rd20];
	fma.rn.f32 	%f67, %f38, %f39, %f37;
	add.s32 	%r39, %r39, 8;
	add.s32 	%r38, %r38, %r7;
	add.s64 	%rd52, %rd52, 32;
	setp.ne.s32 	%p6, %r39, 0;
	@%p6 bra 	$L__BB0_4;
$L__BB0_5:
	setp.eq.s32 	%p7, %r4, 0;
	@%p7 bra 	$L__BB0_13;
	and.b32  	%r13, %r18, 3;
	setp.lt.u32 	%p8, %r4, 4;
	@%p8 bra 	$L__BB0_8;
	add.s32 	%r30, %r41, %r3;
	mul.wide.u32 	%rd21, %r30, 4;
	add.s64 	%rd22, %rd2, %rd21;
	ld.global.f32 	%f41, [%rd22];
	mad.lo.s32 	%r31, %r41, %r19, %r1;
	mul.wide.s32 	%rd23, %r31, 4;
	add.s64 	%rd24, %rd1, %rd23;
	ld.global.f32 	%f42, [%rd24];
	fma.rn.f32 	%f43, %f41, %f42, %f67;
	cvt.u64.u32 	%rd25, %r3;
	cvt.u64.u32 	%rd26, %r41;
	add.s64 	%rd27, %rd26, %rd25;
	shl.b64 	%rd28, %rd27, 2;
	add.s64 	%rd29, %rd2, %rd28;
	ld.global.f32 	%f44, [%rd29+4];
	mul.wide.s32 	%rd30, %r19, 4;
	add.s64 	%rd31, %rd24, %rd30;
	ld.global.f32 	%f45, [%rd31];
	fma.rn.f32 	%f46, %f44, %f45, %f43;
	ld.global.f32 	%f47, [%rd29+8];
	add.s64 	%rd32, %rd31, %rd30;
	ld.global.f32 	%f48, [%rd32];
	fma.rn.f32 	%f49, %f47, %f48, %f46;
	ld.global.f32 	%f50, [%rd29+12];
	add.s64 	%rd33, %rd32, %rd30;
	ld.global.f32 	%f51, [%rd33];
	fma.rn.f32 	%f67, %f50, %f51, %f49;
	add.s32 	%r41, %r41, 4;
$L__BB0_8:
	setp.eq.s32 	%p9, %r13, 0;
	@%p9 bra 	$L__BB0_13;
	setp.eq.s32 	%p10, %r13, 1;
	@%p10 bra 	$L__BB0_11;
	add.s32 	%r32, %r41, %r3;
	mul.wide.u32 	%rd34, %r32, 4;
	add.s64 	%rd35, %rd2, %rd34;
	ld.global.f32 	%f53, [%rd35];
	mad.lo.s32 	%r33, %r41, %r19, %r1;
	mul.wide.s32 	%rd36, %r33, 4;
	add.s64 	%rd37, %rd1, %rd36;
	ld.global.f32 	%f54, [%rd37];
	fma.rn.f32 	%f55, %f53, %f54, %f67;
	cvt.u64.u32 	%rd38, %r3;
	cvt.u64.u32 	%rd39, %r41;
	add.s64 	%rd40, %rd39, %rd38;
	shl.b64 	%rd41, %rd40, 2;
	add.s64 	%rd42, %rd2, %rd41;
	ld.global.f32 	%f56, [%rd42+4];
	mul.wide.s32 	%rd43, %r19, 4;
	add.s64 	%rd44, %rd37, %rd43;
	ld.global.f32 	%f57, [%rd44];
	fma.rn.f32 	%f67, %f56, %f57, %f55;
	add.s32 	%r41, %r41, 2;
$L__BB0_11:
	and.b32  	%r34, %r18, 1;
	setp.eq.b32 	%p11, %r34, 1;
	not.pred 	%p12, %p11;
	@%p12 bra 	$L__BB0_13;
	add.s32 	%r35, %r41, %r3;
	mul.wide.u32 	%rd45, %r35, 4;
	add.s64 	%rd46, %rd2, %rd45;
	ld.global.f32 	%f58, [%rd46];
	mad.lo.s32 	%r36, %r41, %r19, %r1;
	mul.wide.s32 	%rd47, %r36, 4;
	add.s64 	%rd48, %rd1, %rd47;
	ld.global.f32 	%f59, [%rd48];
	fma.rn.f32 	%f67, %f58, %f59, %f67;
$L__BB0_13:
	mad.lo.s32 	%r37, %r19, %r28, %r1;
	cvta.to.global.u64 	%rd49, %rd6;
	mul.wide.s32 	%rd50, %r37, 4;
	add.s64 	%rd51, %rd49, %rd50;
	st.global.f32 	[%rd51], %f67;
$L__BB0_14:
	ret;

}
	// .globl	_Z19matixMulTilesKernelPKfS0_Pfiii
.visible .entry _Z19matixMulTilesKernelPKfS0_Pfiii(
	.param .u64 .ptr .align 1 _Z19matixMulTilesKernelPKfS0_Pfiii_param_0,
	.param .u64 .ptr .align 1 _Z19matixMulTilesKernelPKfS0_Pfiii_param_1,
	.param .u64 .ptr .align 1 _Z19matixMulTilesKernelPKfS0_Pfiii_param_2,
	.param .u32 _Z19matixMulTilesKernelPKfS0_Pfiii_param_3,
	.param .u32 _Z19matixMulTilesKernelPKfS0_Pfiii_param_4,
	.param .u32 _Z19matixMulTilesKernelPKfS0_Pfiii_param_5
)
{
	.reg .pred 	%p<12>;
	.reg .b32 	%r<42>;
	.reg .b32 	%f<111>;
	.reg .b64 	%rd<13>;
	// demoted variable
	.shared .align 4 .b8 _ZZ19matixMulTilesKernelPKfS0_PfiiiE6Acache[4096];
	// demoted variable
	.shared .align 4 .b8 _ZZ19matixMulTilesKernelPKfS0_PfiiiE6Bcache[4096];
	ld.param.u64 	%rd4, [_Z19matixMulTilesKernelPKfS0_Pfiii_param_0];
	ld.param.u64 	%rd5, [_Z19matixMulTilesKernelPKfS0_Pfiii_param_1];
	ld.param.u64 	%rd6, [_Z19matixMulTilesKernelPKfS0_Pfiii_param_2];
	ld.param.u32 	%r23, [_Z19matixMulTilesKernelPKfS0_Pfiii_param_3];
	ld.param.u32 	%r24, [_Z19matixMulTilesKernelPKfS0_Pfiii_param_4];
	ld.param.u32 	%r25, [_Z19matixMulTilesKernelPKfS0_Pfiii_param_5];
	mov.u32 	%r26, %ntid.x;
	mov.u32 	%r27, %ctaid.x;
	mov.u32 	%r37, %tid.x;
	mad.lo.s32 	%r2, %r26, %r27, %r37;
	mov.u32 	%r28, %ntid.y;
	mov.u32 	%r29, %ctaid.y;
	mov.u32 	%r39, %tid.y;
	mad.lo.s32 	%r4, %r28, %r29, %r39;
	setp.lt.s32 	%p1, %r24, 1;
	mov.f32 	%f110, 0f00000000;
	@%p1 bra 	$L__BB1_7;
	add.s32 	%r30, %r24, 31;
	shr.u32 	%r31, %r30, 5;
	shl.b32 	%r32, %r39, 7;
	mov.u32 	%r33, _ZZ19matixMulTilesKernelPKfS0_PfiiiE6Acache;
	add.s32 	%r5, %r33, %r32;
	shl.b32 	%r34, %r37, 2;
	add.s32 	%r6, %r5, %r34;
	mov.u32 	%r35, _ZZ19matixMulTilesKernelPKfS0_PfiiiE6Bcache;
	add.s32 	%r8, %r35, %r34;
	add.s32 	%r7, %r8, %r32;
	neg.s32 	%r41, %r31;
	mad.lo.s32 	%r40, %r39, %r25, %r2;
	shl.b32 	%r11, %r25, 5;
	mad.lo.s32 	%r38, %r24, %r4, %r37;
	cvta.to.global.u64 	%rd1, %rd4;
	cvta.to.global.u64 	%rd2, %rd5;
	mov.f32 	%f110, 0f00000000;
$L__BB1_2:
	setp.ge.s32 	%p2, %r4, %r23;
	mul.wide.s32 	%rd7, %r38, 4;
	add.s64 	%rd3, %rd1, %rd7;
	setp.ge.s32 	%p3, %r37, %r24;
	mov.f32 	%f108, 0f00000000;
	or.pred  	%p4, %p2, %p3;
	@%p4 bra 	$L__BB1_4;
	ld.global.f32 	%f108, [%rd3];
$L__BB1_4:
	setp.ge.s32 	%p5, %r2, %r25;
	setp.ge.s32 	%p6, %r39, %r24;
	mov.f32 	%f109, 0f00000000;
	or.pred  	%p7, %p5, %p6;
	@%p7 bra 	$L__BB1_6;
	mul.wide.s32 	%rd8, %r40, 4;
	add.s64 	%rd9, %rd2, %rd8;
	ld.global.f32 	%f109, [%rd9];
$L__BB1_6:
	st.shared.f32 	[%r6], %f108;
	st.shared.f32 	[%r7], %f109;
	bar.sync 	0;
	ld.shared.f32 	%f12, [%r5];
	ld.shared.f32 	%f13, [%r8];
	fma.rn.f32 	%f14, %f12, %f13, %f110;
	ld.shared.f32 	%f15, [%r5+4];
	ld.shared.f32 	%f16, [%r8+128];
	fma.rn.f32 	%f17, %f15, %f16, %f14;
	ld.shared.f32 	%f18, [%r5+8];
	ld.shared.f32 	%f19, [%r8+256];
	fma.rn.f32 	%f20, %f18, %f19, %f17;
	ld.shared.f32 	%f21, [%r5+12];
	ld.shared.f32 	%f22, [%r8+384];
	fma.rn.f32 	%f23, %f21, %f22, %f20;
	ld.shared.f32 	%f24, [%r5+16];
	ld.shared.f32 	%f25, [%r8+512];
	fma.rn.f32 	%f26, %f24, %f25, %f23;
	ld.shared.f32 	%f27, [%r5+20];
	ld.shared.f32 	%f28, [%r8+640];
	fma.rn.f32 	%f29, %f27, %f28, %f26;
	ld.shared.f32 	%f30, [%r5+24];
	ld.shared.f32 	%f31, [%r8+768];
	fma.rn.f32 	%f32, %f30, %f31, %f29;
	ld.shared.f32 	%f33, [%r5+28];
	ld.shared.f32 	%f34, [%r8+896];
	fma.rn.f32 	%f35, %f33, %f34, %f32;
	ld.shared.f32 	%f36, [%r5+32];
	ld.shared.f32 	%f37, [%r8+1024];
	fma.rn.f32 	%f38, %f36, %f37, %f35;
	ld.shared.f32 	%f39, [%r5+36];
	ld.shared.f32 	%f40, [%r8+1152];
	fma.rn.f32 	%f41, %f39, %f40, %f38;
	ld.shared.f32 	%f42, [%r5+40];
	ld.shared.f32 	%f43, [%r8+1280];
	fma.rn.f32 	%f44, %f42, %f43, %f41;
	ld.shared.f32 	%f45, [%r5+44];
	ld.shared.f32 	%f46, [%r8+1408];
	fma.rn.f32 	%f47, %f45, %f46, %f44;
	ld.shared.f32 	%f48, [%r5+48];
	ld.shared.f32 	%f49, [%r8+1536];
	fma.rn.f32 	%f50, %f48, %f49, %f47;
	ld.shared.f32 	%f51, [%r5+52];
	ld.shared.f32 	%f52, [%r8+1664];
	fma.rn.f32 	%f53, %f51, %f52, %f50;
	ld.shared.f32 	%f54, [%r5+56];
	ld.shared.f32 	%f55, [%r8+1792];
	fma.rn.f32 	%f56, %f54, %f55, %f53;
	ld.shared.f32 	%f57, [%r5+60];
	ld.shared.f32 	%f58, [%r8+1920];
	fma.rn.f32 	%f59, %f57, %f58, %f56;
	ld.shared.f32 	%f60, [%r5+64];
	ld.shared.f32 	%f61, [%r8+2048];
	fma.rn.f32 	%f62, %f60, %f61, %f59;
	ld.shared.f32 	%f63, [%r5+68];
	ld.shared.f32 	%f64, [%r8+2176];
	fma.rn.f32 	%f65, %f63, %f64, %f62;
	ld.shared.f32 	%f66, [%r5+72];
	ld.shared.f32 	%f67, [%r8+2304];
	fma.rn.f32 	%f68, %f66, %f67, %f65;
	ld.shared.f32 	%f69, [%r5+76];
	ld.shared.f32 	%f70, [%r8+2432];
	fma.rn.f32 	%f71, %f69, %f70, %f68;
	ld.shared.f32 	%f72, [%r5+80];
	ld.shared.f32 	%f73, [%r8+2560];
	fma.rn.f32 	%f74, %f72, %f73, %f71;
	ld.shared.f32 	%f75, [%r5+84];
	ld.shared.f32 	%f76, [%r8+2688];
	fma.rn.f32 	%f77, %f75, %f76, %f74;
	ld.shared.f32 	%f78, [%r5+88];
	ld.shared.f32 	%f79, [%r8+2816];
	fma.rn.f32 	%f80, %f78, %f79, %f77;
	ld.shared.f32 	%f81, [%r5+92];
	ld.shared.f32 	%f82, [%r8+2944];
	fma.rn.f32 	%f83, %f81, %f82, %f80;
	ld.shared.f32 	%f84, [%r5+96];
	ld.shared.f32 	%f85, [%r8+3072];
	fma.rn.f32 	%f86, %f84, %f85, %f83;
	ld.shared.f32 	%f87, [%r5+100];
	ld.shared.f32 	%f88, [%r8+3200];
	fma.rn.f32 	%f89, %f87, %f88, %f86;
	ld.shared.f32 	%f90, [%r5+104];
	ld.shared.f32 	%f91, [%r8+3328];
	fma.rn.f32 	%f92, %f90, %f91, %f89;
	ld.shared.f32 	%f93, [%r5+108];
	ld.shared.f32 	%f94, [%r8+3456];
	fma.rn.f32 	%f95, %f93, %f94, %f92;
	ld.shared.f32 	%f96, [%r5+112];
	ld.shared.f32 	%f97, [%r8+3584];
	fma.rn.f32 	%f98, %f96, %f97, %f95;
	ld.shared.f32 	%f99, [%r5+116];
	ld.shared.f32 	%f100, [%r8+3712];
	fma.rn.f32 	%f101, %f99, %f100, %f98;
	ld.shared.f32 	%f102, [%r5+120];
	ld.shared.f32 	%f103, [%r8+3840];
	fma.rn.f32 	%f104, %f102, %f103, %f101;
	ld.shared.f32 	%f105, [%r5+124];
	ld.shared.f32 	%f106, [%r8+3968];
	fma.rn.f32 	%f110, %f105, %f106, %f104;
	bar.sync 	0;
	add.s32 	%r41, %r41, 1;
	setp.ne.s32 	%p8, %r41, 0;
	add.s32 	%r40, %r40, %r11;
	add.s32 	%r39, %r39, 32;
	add.s32 	%r38, %r38, 32;
	add.s32 	%r37, %r37, 32;
	@%p8 bra 	$L__BB1_2;
$L__BB1_7:
	setp.ge.s32 	%p9, %r2, %r25;
	setp.ge.s32 	%p10, %r4, %r23;
	or.pred  	%p11, %p9, %p10;
	@%p11 bra 	$L__BB1_9;
	mad.lo.s32 	%r36, %r25, %r4, %r2;
	cvta.to.global.u64 	%rd10, %rd6;
	mul.wide.s32 	%rd11, %r36, 4;
	add.s64 	%rd12, %rd10, %rd11;
	st.global.f32 	[%rd12], %f110;
$L__BB1_9:
	ret;

}
	// .globl	_Z28matixMulTilesPoramnetoKernelPKfS0_Pfi
.visible .entry _Z28matixMulTilesPoramnetoKernelPKfS0_Pfi(
	.param .u64 .ptr .align 1 _Z28matixMulTilesPoramnetoKernelPKfS0_Pfi_param_0,
	.param .u64 .ptr .align 1 _Z28matixMulTilesPoramnetoKernelPKfS0_Pfi_param_1,
	.param .u64 .ptr .align 1 _Z28matixMulTilesPoramnetoKernelPKfS0_Pfi_param_2,
	.param .u32 _Z28matixMulTilesPoramnetoKernelPKfS0_Pfi_param_3
)
{
	.reg .pred 	%p<3>;
	.reg .b32 	%r<39>;
	.reg .b32 	%f<105>;
	.reg .b64 	%rd<13>;
	// demoted variable
	.shared .align 4 .b8 _ZZ28matixMulTilesPoramnetoKernelPKfS0_PfiE6Acache[4096];
	// demoted variable
	.shared .align 4 .b8 _ZZ28matixMulTilesPoramnetoKernelPKfS0_PfiE6Bcache[4096];
	ld.param.u64 	%rd3, [_Z28matixMulTilesPoramnetoKernelPKfS0_Pfi_param_0];
	ld.param.u64 	%rd4, [_Z28matixMulTilesPoramnetoKernelPKfS0_Pfi_param_1];
	ld.param.u64 	%rd5, [_Z28matixMulTilesPoramnetoKernelPKfS0_Pfi_param_2];
	ld.param.u32 	%r22, [_Z28matixMulTilesPoramnetoKernelPKfS0_Pfi_param_3];
	mov.u32 	%r1, %ntid.x;
	mov.u32 	%r2, %ctaid.x;
	mov.u32 	%r3, %tid.x;
	mov.u32 	%r23, %ntid.y;
	mov.u32 	%r24, %ctaid.y;
	mov.u32 	%r4, %tid.y;
	mad.lo.s32 	%r5, %r23, %r24, %r4;
	mov.u32 	%r6, %nctaid.x;
	mul.lo.s32 	%r7, %r6, %r1;
	setp.lt.s32 	%p1, %r22, 32;
	mov.f32 	%f104, 0f00000000;
	@%p1 bra 	$L__BB2_3;
	shl.b32 	%r25, %r4, 7;
	mov.u32 	%r26, _ZZ28matixMulTilesPoramnetoKernelPKfS0_PfiE6Acache;
	add.s32 	%r8, %r26, %r25;
	shl.b32 	%r27, %r3, 2;
	add.s32 	%r9, %r8, %r27;
	mov.u32 	%r28, _ZZ28matixMulTilesPoramnetoKernelPKfS0_PfiE6Bcache;
	add.s32 	%r11, %r28, %r27;
	add.s32 	%r10, %r11, %r25;
	shr.s32 	%r29, %r22, 31;
	shr.u32 	%r30, %r29, 27;
	add.s32 	%r31, %r22, %r30;
	shr.s32 	%r32, %r31, 5;
	neg.s32 	%r38, %r32;
	mad.lo.s32 	%r37, %r22, %r5, %r3;
	mad.lo.s32 	%r33, %r4, %r6, %r2;
	mad.lo.s32 	%r36, %r1, %r33, %r3;
	shl.b32 	%r15, %r7, 5;
	cvta.to.global.u64 	%rd1, %rd3;
	cvta.to.global.u64 	%rd2, %rd4;
	mov.f32 	%f104, 0f00000000;
$L__BB2_2:
	mul.wide.s32 	%rd6, %r37, 4;
	add.s64 	%rd7, %rd1, %rd6;
	ld.global.f32 	%f6, [%rd7];
	st.shared.f32 	[%r9], %f6;
	mul.wide.s32 	%rd8, %r36, 4;
	add.s64 	%rd9, %rd2, %rd8;
	ld.global.f32 	%f7, [%rd9];
	st.shared.f32 	[%r10], %f7;
	bar.sync 	0;
	ld.shared.f32 	%f8, [%r8];
	ld.shared.f32 	%f9, [%r11];
	fma.rn.f32 	%f10, %f8, %f9, %f104;
	ld.shared.f32 	%f11, [%r8+4];
	ld.shared.f32 	%f12, [%r11+128];
	fma.rn.f32 	%f13, %f11, %f12, %f10;
	ld.shared.f32 	%f14, [%r8+8];
	ld.shared.f32 	%f15, [%r11+256];
	fma.rn.f32 	%f16, %f14, %f15, %f13;
	ld.shared.f32 	%f17, [%r8+12];
	ld.shared.f32 	%f18, [%r11+384];
	fma.rn.f32 	%f19, %f17, %f18, %f16;
	ld.shared.f32 	%f20, [%r8+16];
	ld.shared.f32 	%f21, [%r11+512];
	fma.rn.f32 	%f22, %f20, %f21, %f19;
	ld.shared.f32 	%f23, [%r8+20];
	ld.shared.f32 	%f24, [%r11+640];
	fma.rn.f32 	%f25, %f23, %f24, %f22;
	ld.shared.f32 	%f26, [%r8+24];
	ld.shared.f32 	%f27, [%r11+768];
	fma.rn.f32 	%f28, %f26, %f27, %f25;
	ld.shared.f32 	%f29, [%r8+28];
	ld.shared.f32 	%f30, [%r11+896];
	fma.rn.f32 	%f31, %f29, %f30, %f28;
	ld.shared.f32 	%f32, [%r8+32];
	ld.shared.f32 	%f33, [%r11+1024];
	fma.rn.f32 	%f34, %f32, %f33, %f31;
	ld.shared.f32 	%f35, [%r8+36];
	ld.shared.f32 	%f36, [%r11+1152];
	fma.rn.f32 	%f37, %f35, %f36, %f34;
	ld.shared.f32 	%f38, [%r8+40];
	ld.shared.f32 	%f39, [%r11+1280];
	fma.rn.f32 	%f40, %f38, %f39, %f37;
	ld.shared.f32 	%f41, [%r8+44];
	ld.shared.f32 	%f42, [%r11+1408];
	fma.rn.f32 	%f43, %f41, %f42, %f40;
	ld.shared.f32 	%f44, [%r8+48];
	ld.shared.f32 	%f45, [%r11+1536];
	fma.rn.f32 	%f46, %f44, %f45, %f43;
	ld.shared.f32 	%f47, [%r8+52];
	ld.shared.f32 	%f48, [%r11+1664];
	fma.rn.f32 	%f49, %f47, %f48, %f46;
	ld.shared.f32 	%f50, [%r8+56];
	ld.shared.f32 	%f51, [%r11+1792];
	fma.rn.f32 	%f52, %f50, %f51, %f49;
	ld.shared.f32 	%f53, [%r8+60];
	ld.shared.f32 	%f54, [%r11+1920];
	fma.rn.f32 	%f55, %f53, %f54, %f52;
	ld.shared.f32 	%f56, [%r8+64];
	ld.shared.f32 	%f57, [%r11+2048];
	fma.rn.f32 	%f58, %f56, %f57, %f55;
	ld.shared.f32 	%f59, [%r8+68];
	ld.shared.f32 	%f60, [%r11+2176];
	fma.rn.f32 	%f61, %f59, %f60, %f58;
	ld.shared.f32 	%f62, [%r8+72];
	ld.shared.f32 	%f63, [%r11+2304];
	fma.rn.f32 	%f64, %f62, %f63, %f61;
	ld.shared.f32 	%f65, [%r8+76];
	ld.shared.f32 	%f66, [%r11+2432];
	fma.rn.f32 	%f67, %f65, %f66, %f64;
	ld.shared.f32 	%f68, [%r8+80];
	ld.shared.f32 	%f69, [%r11+2560];
	fma.rn.f32 	%f70, %f68, %f69, %f67;
	ld.shared.f32 	%f71, [%r8+84];
	ld.shared.f32 	%f72, [%r11+2688];
	fma.rn.f32 	%f73, %f71, %f72, %f70;
	ld.shared.f32 	%f74, [%r8+88];
	ld.shared.f32 	%f75, [%r11+2816];
	fma.rn.f32 	%f76, %f74, %f75, %f73;
	ld.shared.f32 	%f77, [%r8+92];
	ld.shared.f32 	%f78, [%r11+2944];
	fma.rn.f32 	%f79, %f77, %f78, %f76;
	ld.shared.f32 	%f80, [%r8+96];
	ld.shared.f32 	%f81, [%r11+3072];
	fma.rn.f32 	%f82, %f80, %f81, %f79;
	ld.shared.f32 	%f83, [%r8+100];
	ld.shared.f32 	%f84, [%r11+3200];
	fma.rn.f32 	%f85, %f83, %f84, %f82;
	ld.shared.f32 	%f86, [%r8+104];
	ld.shared.f32 	%f87, [%r11+3328];
	fma.rn.f32 	%f88, %f86, %f87, %f85;
	ld.shared.f32 	%f89, [%r8+108];
	ld.shared.f32 	%f90, [%r11+3456];
	fma.rn.f32 	%f91, %f89, %f90, %f88;
	ld.shared.f32 	%f92, [%r8+112];
	ld.shared.f32 	%f93, [%r11+3584];
	fma.rn.f32 	%f94, %f92, %f93, %f91;
	ld.shared.f32 	%f95, [%r8+116];
	ld.shared.f32 	%f96, [%r11+3712];
	fma.rn.f32 	%f97, %f95, %f96, %f94;
	ld.shared.f32 	%f98, [%r8+120];
	ld.shared.f32 	%f99, [%r11+3840];
	fma.rn.f32 	%f100, %f98, %f99, %f97;
	ld.shared.f32 	%f101, [%r8+124];
	ld.shared.f32 	%f102, [%r11+3968];
	fma.rn.f32 	%f104, %f101, %f102, %f100;
	bar.sync 	0;
	add.s32 	%r38, %r38, 1;
	setp.ne.s32 	%p2, %r38, 0;
	add.s32 	%r37, %r37, 32;
	add.s32 	%r36, %r36, %r15;
	@%p2 bra 	$L__BB2_2;
$L__BB2_3:
	cvta.to.global.u64 	%rd10, %rd5;
	mad.lo.s32 	%r34, %r1, %r2, %r3;
	mad.lo.s32 	%r35, %r5, %r7, %r34;
	mul.wide.s32 	%rd11, %r35, 4;
	add.s64 	%rd12, %rd10, %rd11;
	st.global.f32 	[%rd12], %f104;
	ret;

}


// ===== COMPILED SASS (sm_100) =====

	.target	sm_100

	.elftype	@"ET_EXEC"


//--------------------- .note.nv.tkinfo           --------------------------
	.section	.note.nv.tkinfo,"",@"SHT_NOTE"
	.sectionflags	@"SHF_NOTE_NV_TKINFO"
	.tkinfo
        /*0018*/ 	.word	0x00000002
        /*0030*/ 	.string	""
        /*0030*/ 	.string	"ptxas"
        /*0030*/ 	.string	"Cuda compilation tools, release 13.0, V13.0.88"
        /*0030*/ 	.string	"Build cuda_13.0.r13.0/compiler.36424714_0"
        /*0030*/ 	.string	"-arch sm_100 -m 64 "



//--------------------- .note.nv.cuinfo           --------------------------
	.section	.note.nv.cuinfo,"",@"SHT_NOTE"
	.sectionflags	@"SHF_NOTE_NV_CUINFO"
        /*0018*/ 	.short	0x0002
        /*001a*/ 	.short	0x0064
        /*001c*/ 	.short	0x0082
	.zero		2


//--------------------- .nv.info                  --------------------------
	.section	.nv.info,"",@"SHT_CUDA_INFO"
	.align	4


	//----- nvinfo : EIATTR_REGCOUNT
	.align		4
        /*0000*/ 	.byte	0x04, 0x2f
        /*0002*/ 	.short	(.L_1 - .L_0)
	.align		4
.L_0:
        /*0004*/ 	.word	index@(_Z20matrixMulNaiveKernelPKfS0_Pfiii)
        /*0008*/ 	.word	0x00000020


	//----- nvinfo : EIATTR_FRAME_SIZE
	.align		4
.L_1:
        /*000c*/ 	.byte	0x04, 0x11
        /*000e*/ 	.short	(.L_3 - .L_2)
	.align		4
.L_2:
        /*0010*/ 	.word	index@(_Z20matrixMulNaiveKernelPKfS0_Pfiii)
        /*0014*/ 	.word	0x00000000


	//----- nvinfo : EIATTR_REGCOUNT
	.align		4
.L_3:
        /*0018*/ 	.byte	0x04, 0x2f
        /*001a*/ 	.short	(.L_5 - .L_4)
	.align		4
.L_4:
        /*001c*/ 	.word	index@(_Z19matixMulTilesKernelPKfS0_Pfiii)
        /*0020*/ 	.word	0x00000020


	//----- nvinfo : EIATTR_FRAME_SIZE
	.align		4
.L_5:
        /*0024*/ 	.byte	0x04, 0x11
        /*0026*/ 	.short	(.L_7 - .L_6)
	.align		4
.L_6:
        /*0028*/ 	.word	index@(_Z19matixMulTilesKernelPKfS0_Pfiii)
        /*002c*/ 	.word	0x00000000


	//----- nvinfo : EIATTR_REGCOUNT
	.align		4
.L_7:
        /*0030*/ 	.byte	0x04, 0x2f
        /*0032*/ 	.short	(.L_9 - .L_8)
	.align		4
.L_8:
        /*0034*/ 	.word	index@(_Z28matixMulTilesPoramnetoKernelPKfS0_Pfi)
        /*0038*/ 	.word	0x0000001e


	//----- nvinfo : EIATTR_FRAME_SIZE
	.align		4
.L_9:
        /*003c*/ 	.byte	0x04, 0x11
        /*003e*/ 	.short	(.L_11 - .L_10)
	.align		4
.L_10:
        /*0040*/ 	.word	index@(_Z28matixMulTilesPoramnetoKernelPKfS0_Pfi)
        /*0044*/ 	.word	0x00000000


	//----- nvinfo : EIATTR_MIN_STACK_SIZE
	.align		4
.L_11:
        /*0048*/ 	.byte	0x04, 0x12
        /*004a*/ 	.short	(.L_13 - .L_12)
	.align		4
.L_12:
        /*004c*/ 	.word	index@(_Z28matixMulTilesPoramnetoKernelPKfS0_Pfi)
        /*0050*/ 	.word	0x00000000


	//----- nvinfo : EIATTR_MIN_STACK_SIZE
	.align		4
.L_13:
        /*0054*/ 	.byte	0x04, 0x12
        /*0056*/ 	.short	(.L_15 - .L_14)
	.align		4
.L_14:
        /*0058*/ 	.word	index@(_Z19matixMulTilesKernelPKfS0_Pfiii)
        /*005c*/ 	.word	0x00000000


	//----- nvinfo : EIATTR_MIN_STACK_SIZE
	.align		4
.L_15:
        /*0060*/ 	.byte	0x04, 0x12
        /*0062*/ 	.short	(.L_17 - .L_16)
	.align		4
.L_16:
        /*0064*/ 	.word	index@(_Z20matrixMulNaiveKernelPKfS0_Pfiii)
        /*0068*/ 	.word	0x00000000
.L_17:


//--------------------- .nv.compat                --------------------------
	.section	.nv.compat,"",@"SHT_CUDA_COMPAT_INFO"
	.align	4
        /*0000*/ 	.byte	0x02, 0x09, 0x00, 0x00, 0x02, 0x02, 0x01, 0x00, 0x02, 0x05, 0x05, 0x00, 0x03, 0x07, 0x01, 0x01
        /*0010*/ 	.byte	0x02, 0x03, 0x00, 0x00, 0x02, 0x06, 0x01, 0x00, 0x04, 0x0b, 0x08, 0x00, 0x09, 0x00, 0x00, 0x00
        /*0020*/ 	.byte	0x00, 0x00, 0x00, 0x00


//--------------------- .nv.info._Z28matixMulTilesPoramnetoKernelPKfS0_Pfi --------------------------
	.section	.nv.info._Z28matixMulTilesPoramnetoKernelPKfS0_Pfi,"",@"SHT_CUDA_INFO"
	.sectionflags	@""
	.align	4


	//----- nvinfo : EIATTR_CUDA_API_VERSION
	.align		4
        /*0000*/ 	.byte	0x04, 0x37
        /*0002*/ 	.short	(.L_19 - .L_18)
.L_18:
        /*0004*/ 	.word	0x00000082


	//----- nvinfo : EIATTR_KPARAM_INFO
	.align		4
.L_19:
        /*0008*/ 	.byte	0x04, 0x17
        /*000a*/ 	.short	(.L_21 - .L_20)
.L_20:
        /*000c*/ 	.word	0x00000000
        /*0010*/ 	.short	0x0003
        /*0012*/ 	.short	0x0018
        /*0014*/ 	.byte	0x00, 0xf0, 0x11, 0x00


	//----- nvinfo : EIATTR_KPARAM_INFO
	.align		4
.L_21:
        /*0018*/ 	.byte	0x04, 0x17
        /*001a*/ 	.short	(.L_23 - .L_22)
.L_22:
        /*001c*/ 	.word	0x00000000
        /*0020*/ 	.short	0x0002
        /*0022*/ 	.short	0x0010
        /*0024*/ 	.byte	0x00, 0xf5, 0x21, 0x00


	//----- nvinfo : EIATTR_KPARAM_INFO
	.align		4
.L_23:
        /*0028*/ 	.byte	0x04, 0x17
        /*002a*/ 	.short	(.L_25 - .L_24)
.L_24:
        /*002c*/ 	.word	0x00000000
        /*0030*/ 	.short	0x0001
        /*0032*/ 	.short	0x0008
        /*0034*/ 	.byte	0x00, 0xf5, 0x21, 0x00


	//----- nvinfo : EIATTR_KPARAM_INFO
	.align		4
.L_25:
        /*0038*/ 	.byte	0x04, 0x17
        /*003a*/ 	.short	(.L_27 - .L_26)
.L_26:
        /*003c*/ 	.word	0x00000000
        /*0040*/ 	.short	0x0000
        /*0042*/ 	.short	0x0000
        /*0044*/ 	.byte	0x00, 0xf5, 0x21, 0x00


	//----- nvinfo : EIATTR_SPARSE_MMA_MASK
	.align		4
.L_27:
        /*0048*/ 	.byte	0x03, 0x50
        /*004a*/ 	.short	0x0000


	//----- nvinfo : EIATTR_MAXREG_COUNT
	.align		4
        /*004c*/ 	.byte	0x03, 0x1b
        /*004e*/ 	.short	0x00ff


	//----- nvinfo : EIATTR_NUM_BARRIERS
	.align		4
        /*0050*/ 	.byte	0x02, 0x4c
        /*0052*/ 	.byte	0x01
	.zero		1


	//----- nvinfo : EIATTR_MERCURY_ISA_VERSION
	.align		4
        /*0054*/ 	.byte	0x03, 0x5f
        /*0056*/ 	.short	0x0101


	//----- nvinfo : EIATTR_VRC_CTA_INIT_COUNT
	.align		4
        /*0058*/ 	.byte	0x02, 0x4a
	.zero		1
	.zero		1


	//----- nvinfo : EIATTR_EXIT_INSTR_OFFSETS
	.align		4
        /*005c*/ 	.byte	0x04, 0x1c
        /*005e*/ 	.short	(.L_29 - .L_28)


	//   ....[0]....
.L_28:
        /*0060*/ 	.word	0x000007c0


	//----- nvinfo : EIATTR_CBANK_PARAM_SIZE
	.align		4
.L_29:
        /*0064*/ 	.byte	0x03, 0x19
        /*0066*/ 	.short	0x001c


	//----- nvinfo : EIATTR_PARAM_CBANK
	.align		4
        /*0068*/ 	.byte	0x04, 0x0a
        /*006a*/ 	.short	(.L_31 - .L_30)
	.align		4
.L_30:
        /*006c*/ 	.word	index@(.nv.constant0._Z28matixMulTilesPoramnetoKernelPKfS0_Pfi)
        /*0070*/ 	.short	0x0380
        /*0072*/ 	.short	0x001c


	//----- nvinfo : EIATTR_SW_WAR
	.align		4
.L_31:
        /*0074*/ 	.byte	0x04, 0x36
        /*0076*/ 	.short	(.L_33 - .L_32)
.L_32:
        /*0078*/ 	.word	0x00000008
.L_33:


//--------------------- .nv.info._Z19matixMulTilesKernelPKfS0_Pfiii --------------------------
	.section	.nv.info._Z19matixMulTilesKernelPKfS0_Pfiii,"",@"SHT_CUDA_INFO"
	.sectionflags	@""
	.align	4


	//----- nvinfo : EIATTR_CUDA_API_VERSION
	.align		4
        /*0000*/ 	.byte	0x04, 0x37
        /*0002*/ 	.short	(.L_35 - .L_34)
.L_34:
        /*0004*/ 	.word	0x00000082


	//----- nvinfo : EIATTR_KPARAM_INFO
	.align		4
.L_35:
        /*0008*/ 	.byte	0x04, 0x17
        /*000a*/ 	.short	(.L_37 - .L_36)
.L_36:
        /*000c*/ 	.word	0x00000000
        /*0010*/ 	.short	0x0005
        /*0012*/ 	.short	0x0020
        /*0014*/ 	.byte	0x00, 0xf0, 0x11, 0x00


	//----- nvinfo : EIATTR_KPARAM_INFO
	.align		4
.L_37:
        /*0018*/ 	.byte	0x04, 0x17
        /*001a*/ 	.short	(.L_39 - .L_38)
.L_38:
        /*001c*/ 	.word	0x00000000
        /*0020*/ 	.short	0x0004
        /*0022*/ 	.short	0x001c
        /*0024*/ 	.byte	0x00, 0xf0, 0x11, 0x00


	//----- nvinfo : EIATTR_KPARAM_INFO
	.align		4
.L_39:
        /*0028*/ 	.byte	0x04, 0x17
        /*002a*/ 	.short	(.L_41 - .L_40)
.L_40:
        /*002c*/ 	.word	0x00000000
        /*0030*/ 	.short	0x0003
        /*0032*/ 	.short	0x0018
        /*0034*/ 	.byte	0x00, 0xf0, 0x11, 0x00


	//----- nvinfo : EIATTR_KPARAM_INFO
	.align		4
.L_41:
        /*0038*/ 	.byte	0x04, 0x17
        /*003a*/ 	.short	(.L_43 - .L_42)
.L_42:
        /*003c*/ 	.word	0x00000000
        /*0040*/ 	.short	0x0002
        /*0042*/ 	.short	0x0010
        /*0044*/ 	.byte	0x00, 0xf5, 0x21, 0x00


	//----- nvinfo : EIATTR_KPARAM_INFO
	.align		4
.L_43:
        /*0048*/ 	.byte	0x04, 0x17
        /*004a*/ 	.short	(.L_45 - .L_44)
.L_44:
        /*004c*/ 	.word	0x00000000
        /*0050*/ 	.short	0x0001
        /*0052*/ 	.short	0x0008
        /*0054*/ 	.byte	0x00, 0xf5, 0x21, 0x00


	//----- nvinfo : EIATTR_KPARAM_INFO
	.align		4
.L_45:
        /*0058*/ 	.byte	0x04, 0x17
        /*005a*/ 	.short	(.L_47 - .L_46)
.L_46:
        /*005c*/ 	.word	0x00000000
        /*0060*/ 	.short	0x0000
        /*0062*/ 	.short	0x0000
        /*0064*/ 	.byte	0x00, 0xf5, 0x21, 0x00


	//----- nvinfo : EIATTR_SPARSE_MMA_MASK
	.align		4
.L_47:
        /*0068*/ 	.byte	0x03, 0x50
        /*006a*/ 	.short	0x0000


	//----- nvinfo : EIATTR_MAXREG_COUNT
	.align		4
        /*006c*/ 	.byte	0x03, 0x1b
        /*006e*/ 	.short	0x00ff


	//----- nvinfo : EIATTR_NUM_BARRIERS
	.align		4
        /*0070*/ 	.byte	0x02, 0x4c
        /*0072*/ 	.byte	0x01
	.zero		1


	//----- nvinfo : EIATTR_MERCURY_ISA_VERSION
	.align		4
        /*0074*/ 	.byte	0x03, 0x5f
        /*0076*/ 	.short	0x0101


	//----- nvinfo : EIATTR_VRC_CTA_INIT_COUNT
	.align		4
        /*0078*/ 	.byte	0x02, 0x4a
	.zero		1
	.zero		1


	//----- nvinfo : EIATTR_EXIT_INSTR_OFFSETS
	.align		4
        /*007c*/ 	.byte	0x04, 0x1c
        /*007e*/ 	.short	(.L_49 - .L_48)


	//   ....[0]....
.L_48:
        /*0080*/ 	.word	0x00000830


	//   ....[1]....
        /*0084*/ 	.word	0x00000880


	//----- nvinfo : EIATTR_CBANK_PARAM_SIZE
	.align		4
.L_49:
        /*0088*/ 	.byte	0x03, 0x19
        /*008a*/ 	.short	0x0024


	//----- nvinfo : EIATTR_PARAM_CBANK
	.align		4
        /*008c*/ 	.byte	0x04, 0x0a
        /*008e*/ 	.short	(.L_51 - .L_50)
	.align		4
.L_50:
        /*0090*/ 	.word	index@(.nv.constant0._Z19matixMulTilesKernelPKfS0_Pfiii)
        /*0094*/ 	.short	0x0380
        /*0096*/ 	.short	0x0024


	//----- nvinfo : EIATTR_SW_WAR
	.align		4
.L_51:
        /*0098*/ 	.byte	0x04, 0x36
        /*009a*/ 	.short	(.L_53 - .L_52)
.L_52:
        /*009c*/ 	.word	0x00000008
.L_53:


//--------------------- .nv.info._Z20matrixMulNaiveKernelPKfS0_Pfiii --------------------------
	.section	.nv.info._Z20matrixMulNaiveKernelPKfS0_Pfiii,"",@"SHT_CUDA_INFO"
	.sectionflags	@""
	.align	4


	//----- nvinfo : EIATTR_CUDA_API_VERSION
	.align		4
        /*0000*/ 	.byte	0x04, 0x37
        /*0002*/ 	.short	(.L_55 - .L_54)
.L_54:
        /*0004*/ 	.word	0x00000082


	//----- nvinfo : EIATTR_KPARAM_INFO
	.align		4
.L_55:
        /*0008*/ 	.byte	0x04, 0x17
        /*000a*/ 	.short	(.L_57 - .L_56)
.L_56:
        /*000c*/ 	.word	0x00000000
        /*0010*/ 	.short	0x0005
        /*0012*/ 	.short	0x0020
        /*0014*/ 	.byte	0x00, 0xf0, 0x11, 0x00


	//----- nvinfo : EIATTR_KPARAM_INFO
	.align		4
.L_57:
        /*0018*/ 	.byte	0x04, 0x17
        /*001a*/ 	.short	(.L_59 - .L_58)
.L_58:
        /*001c*/ 	.word	0x00000000
        /*0020*/ 	.short	0x0004
        /*0022*/ 	.short	0x001c
        /*0024*/ 	.byte	0x00, 0xf0, 0x11, 0x00


	//----- nvinfo : EIATTR_KPARAM_INFO
	.align		4
.L_59:
        /*0028*/ 	.byte	0x04, 0x17
        /*002a*/ 	.short	(.L_61 - .L_60)
.L_60:
        /*002c*/ 	.word	0x00000000
        /*0030*/ 	.short	0x0003
        /*0032*/ 	.short	0x0018
        /*0034*/ 	.byte	0x00, 0xf0, 0x11, 0x00


	//----- nvinfo : EIATTR_KPARAM_INFO
	.align		4
.L_61:
        /*0038*/ 	.byte	0x04, 0x17
        /*003a*/ 	.short	(.L_63 - .L_62)
.L_62:
        /*003c*/ 	.word	0x00000000
        /*0040*/ 	.short	0x0002
        /*0042*/ 	.short	0x0010
        /*0044*/ 	.byte	0x00, 0xf5, 0x21, 0x00


	//----- nvinfo : EIATTR_KPARAM_INFO
	.align		4
.L_63:
        /*0048*/ 	.byte	0x04, 0x17
        /*004a*/ 	.short	(.L_65 - .L_64)
.L_64:
        /*004c*/ 	.word	0x00000000
        /*0050*/ 	.short	0x0001
        /*0052*/ 	.short	0x0008
        /*0054*/ 	.byte	0x00, 0xf5, 0x21, 0x00


	//----- nvinfo : EIATTR_KPARAM_INFO
	.align		4
.L_65:
        /*0058*/ 	.byte	0x04, 0x17
        /*005a*/ 	.short	(.L_67 - .L_66)
.L_66:
        /*005c*/ 	.word	0x00000000
        /*0060*/ 	.short	0x0000
        /*0062*/ 	.short	0x0000
        /*0064*/ 	.byte	0x00, 0xf5, 0x21, 0x00


	//----- nvinfo : EIATTR_SPARSE_MMA_MASK
	.align		4
.L_67:
        /*0068*/ 	.byte	0x03, 0x50
        /*006a*/ 	.short	0x0000


	//----- nvinfo : EIATTR_MAXREG_COUNT
	.align		4
        /*006c*/ 	.byte	0x03, 0x1b
        /*006e*/ 	.short	0x00ff


	//----- nvinfo : EIATTR_MERCURY_ISA_VERSION
	.align		4
        /*0070*/ 	.byte	0x03, 0x5f
        /*0072*/ 	.short	0x0101


	//----- nvinfo : EIATTR_VRC_CTA_INIT_COUNT
	.align		4
        /*0074*/ 	.byte	0x02, 0x4a
	.zero		1
	.zero		1


	//----- nvinfo : EIATTR_EXIT_INSTR_OFFSETS
	.align		4
        /*0078*/ 	.byte	0x04, 0x1c
        /*007a*/ 	.short	(.L_69 - .L_68)


	//   ....[0]....
.L_68:
        /*007c*/ 	.word	0x000000d0


	//   ....[1]....
        /*0080*/ 	.word	0x000008f0


	//----- nvinfo : EIATTR_CBANK_PARAM_SIZE
	.align		4
.L_69:
        /*0084*/ 	.byte	0x03, 0x19
        /*0086*/ 	.short	0x0024


	//----- nvinfo : EIATTR_PARAM_CBANK
	.align		4
        /*0088*/ 	.byte	0x04, 0x0a
        /*008a*/ 	.short	(.L_71 - .L_70)
	.align		4
.L_70:
        /*008c*/ 	.word	index@(.nv.constant0._Z20matrixMulNaiveKernelPKfS0_Pfiii)
        /*0090*/ 	.short	0x0380
        /*0092*/ 	.short	0x0024


	//----- nvinfo : EIATTR_SW_WAR
	.align		4
.L_71:
        /*0094*/ 	.byte	0x04, 0x36
        /*0096*/ 	.short	(.L_73 - .L_72)
.L_72:
        /*0098*/ 	.word	0x00000008
.L_73:


//--------------------- .nv.callgraph             --------------------------
	.section	.nv.callgraph,"",@"SHT_CUDA_CALLGRAPH"
	.align	4
	.sectionentsize	8
	.align		4
        /*0000*/ 	.word	0x00000000
	.align		4
        /*0004*/ 	.word	0xffffffff
	.align		4
        /*0008*/ 	.word	0x00000000
	.align		4
        /*000c*/ 	.word	0xfffffffe
	.align		4
        /*0010*/ 	.word	0x00000000
	.align		4
        /*0014*/ 	.word	0xfffffffd
	.align		4
        /*0018*/ 	.word	0x00000000
	.align		4
        /*001c*/ 	.word	0xfffffffc


//--------------------- .text._Z28matixMulTilesPoramnetoKernelPKfS0_Pfi --------------------------
	.section	.text._Z28matixMulTilesPoramnetoKernelPKfS0_Pfi,"ax",@progbits
	.align	128
        .global         _Z28matixMulTilesPoramnetoKernelPKfS0_Pfi
        .type           _Z28matixMulTilesPoramnetoKernelPKfS0_Pfi,@function
        .size           _Z28matixMulTilesPoramnetoKernelPKfS0_Pfi,(.L_x_11 - _Z28matixMulTilesPoramnetoKernelPKfS0_Pfi)
        .other          _Z28matixMulTilesPoramnetoKernelPKfS0_Pfi,@"STO_CUDA_ENTRY STV_DEFAULT"
_Z28matixMulTilesPoramnetoKernelPKfS0_Pfi:
.text._Z28matixMulTilesPoramnetoKernelPKfS0_Pfi:
[----:B------:R-:W-:Y:S01]  /*0000*/  LDC R1, c[0x0][0x37c] ;  /* 0x0000df00ff017b82 */ /* 0x000fe20000000800 */
[----:B------:R-:W0:Y:S01]  /*0010*/  S2R R18, SR_CTAID.Y ;  /* 0x0000000000127919 */ /* 0x000e220000002600 */
[----:B------:R-:W1:Y:S01]  /*0020*/  LDCU UR11, c[0x0][0x398] ;  /* 0x00007300ff0b77ac */ /* 0x000e620008000800 */
[----:B------:R-:W-:Y:S01]  /*0030*/  HFMA2 R19, -RZ, RZ, 0, 0 ;  /* 0x00000000ff137431 */ /* 0x000fe200000001ff */
[----:B------:R-:W0:Y:S01]  /*0040*/  S2R R5, SR_TID.Y ;  /* 0x0000000000057919 */ /* 0x000e220000002200 */
[----:B------:R-:W2:Y:S01]  /*0050*/  LDCU UR10, c[0x0][0x360] ;  /* 0x00006c00ff0a77ac */ /* 0x000ea20008000800 */
[----:B------:R-:W3:Y:S01]  /*0060*/  S2R R0, SR_CTAID.X ;  /* 0x0000000000007919 */ /* 0x000ee20000002500 */
[----:B------:R-:W0:Y:S01]  /*0070*/  LDCU UR4, c[0x0][0x364] ;  /* 0x00006c80ff0477ac */ /* 0x000e220008000800 */
[----:B------:R-:W2:Y:S01]  /*0080*/  LDC R4, c[0x0][0x370] ;  /* 0x0000dc00ff047b82 */ /* 0x000ea20000000800 */
[----:B------:R-:W4:Y:S01]  /*0090*/  S2R R3, SR_TID.X ;  /* 0x0000000000037919 */ /* 0x000f220000002100 */
[----:B------:R-:W0:Y:S01]  /*00a0*/  LDCU.64 UR8, c[0x0][0x358] ;  /* 0x00006b00ff0877ac */ /* 0x000e220008000a00 */
[----:B-1----:R-:W-:Y:S01]  /*00b0*/  UISETP.GE.AND UP0, UPT, UR11, 0x20, UPT ;  /* 0x000000200b00788c */ /* 0x002fe2000bf06270 */
[----:B--2---:R-:W-:-:S02]  /*00c0*/  IMAD R17, R4, UR10, RZ ;  /* 0x0000000a04117c24 */ /* 0x004fc4000f8e02ff */
[----:B0-----:R-:W-:-:S06]  /*00d0*/  IMAD R18, R18, UR4, R5 ;  /* 0x0000000412127c24 */ /* 0x001fcc000f8e0205 */
[----:B---34-:R-:W-:Y:S05]  /*00e0*/  BRA.U !UP0, `(.L_x_0) ;  /* 0x0000000508a07547 */ /* 0x018fea000b800000 */
[----:B------:R-:W0:Y:S01]  /*00f0*/  S2UR UR7, SR_CgaCtaId ;  /* 0x00000000000779c3 */ /* 0x000e220000008800 */
[----:B------:R-:W-:Y:S01]  /*0100*/  UMOV UR4, 0x400 ;  /* 0x0000040000047882 */ /* 0x000fe20000000000 */
[----:B------:R-:W-:Y:S01]  /*0110*/  USHF.R.S32.HI UR6, URZ, 0x1f, UR11 ;  /* 0x0000001fff067899 */ /* 0x000fe2000801140b */
[----:B------:R-:W-:Y:S01]  /*0120*/  IMAD R4, R5, R4, R0 ;  /* 0x0000000405047224 */ /* 0x000fe200078e0200 */
[----:B------:R-:W-:Y:S01]  /*0130*/  UIADD3 UR5, UPT, UPT, UR4, 0x1000, URZ ;  /* 0x0000100004057890 */ /* 0x000fe2000fffe0ff */
[--C-:B------:R-:W-:Y:S01]  /*0140*/  IMAD R2, R18, UR11, R3.reuse ;  /* 0x0000000b12027c24 */ /* 0x100fe2000f8e0203 */
[----:B------:R-:W-:Y:S01]  /*0150*/  ULEA.HI UR6, UR6, UR11, URZ, 0x5 ;  /* 0x0000000b06067291 */ /* 0x000fe2000f8f28ff */
[----:B------:R-:W-:Y:S01]  /*0160*/  MOV R19, RZ ;  /* 0x000000ff00137202 */ /* 0x000fe20000000f00 */
[----:B------:R-:W1:Y:S01]  /*0170*/  LDC.64 R22, c[0x0][0x380] ;  /* 0x0000e000ff167b82 */ /* 0x000e620000000a00 */
[----:B------:R-:W-:Y:S01]  /*0180*/  IMAD R4, R4, UR10, R3 ;  /* 0x0000000a04047c24 */ /* 0x000fe2000f8e0203 */
[----:B------:R-:W-:-:S04]  /*0190*/  USHF.R.S32.HI UR6, URZ, 0x5, UR6 ;  /* 0x00000005ff067899 */ /* 0x000fc80008011406 */
[----:B------:R-:W-:Y:S02]  /*01a0*/  UIADD3 UR6, UPT, UPT, -UR6, URZ, URZ ;  /* 0x000000ff06067290 */ /* 0x000fe4000fffe1ff */
[----:B------:R-:W2:Y:S01]  /*01b0*/  LDC.64 R20, c[0x0][0x388] ;  /* 0x0000e200ff147b82 */ /* 0x000ea20000000a00 */
[----:B0-----:R-:W-:Y:S02]  /*01c0*/  ULEA UR4, UR7, UR4, 0x18 ;  /* 0x0000000407047291 */ /* 0x001fe4000f8ec0ff */
[----:B------:R-:W-:-:S04]  /*01d0*/  ULEA UR5, UR7, UR5, 0x18 ;  /* 0x0000000507057291 */ /* 0x000fc8000f8ec0ff */
[----:B------:R-:W-:Y:S02]  /*01e0*/  LEA R16, R5, UR4, 0x7 ;  /* 0x0000000405107c11 */ /* 0x000fe4000f8e38ff */
[C---:B------:R-:W-:Y:S02]  /*01f0*/  LEA R6, R3.reuse, UR5, 0x2 ;  /* 0x0000000503067c11 */ /* 0x040fe4000f8e10ff */
[----:B------:R-:W-:Y:S02]  /*0200*/  LEA R7, R3, R16, 0x2 ;  /* 0x0000001003077211 */ /* 0x000fe400078e10ff */
[----:B------:R-:W-:-:S07]  /*0210*/  LEA R5, R5, R6, 0x7 ;  /* 0x0000000605057211 */ /* 0x000fce00078e38ff */
.L_x_1:
[----:B-1----:R-:W-:-:S04]  /*0220*/  IMAD.WIDE R8, R2, 0x4, R22 ;  /* 0x0000000402087825 */ /* 0x002fc800078e0216 */
[----:B--2---:R-:W-:Y:S02]  /*0230*/  IMAD.WIDE R10, R4, 0x4, R20 ;  /* 0x00000004040a7825 */ /* 0x004fe400078e0214 */
[----:B------:R-:W2:Y:S04]  /*0240*/  LDG.E R8, desc[UR8][R8.64] ;  /* 0x0000000808087981 */ /* 0x000ea8000c1e1900 */
[----:B------:R-:W3:Y:S01]  /*0250*/  LDG.E R24, desc[UR8][R10.64] ;  /* 0x000000080a187981 */ /* 0x000ee2000c1e1900 */
[----:B------:R-:W-:Y:S01]  /*0260*/  UIADD3 UR6, UPT, UPT, UR6, 0x1, URZ ;  /* 0x0000000106067890 */ /* 0x000fe2000fffe0ff */
[----:B------:R-:W-:Y:S02]  /*0270*/  IADD3 R2, PT, PT, R2, 0x20, RZ ;  /* 0x0000002002027810 */ /* 0x000fe40007ffe0ff */
[----:B------:R-:W-:Y:S01]  /*0280*/  LEA R4, R17, R4, 0x5 ;  /* 0x0000000411047211 */ /* 0x000fe200078e28ff */
[----:B------:R-:W-:Y:S01]  /*0290*/  UISETP.NE.AND UP0, UPT, UR6, URZ, UPT ;  /* 0x000000ff0600728c */ /* 0x000fe2000bf05270 */
[----:B--2---:R-:W-:Y:S04]  /*02a0*/  STS [R7], R8 ;  /* 0x0000000807007388 */ /* 0x004fe80000000800 */
[----:B---3--:R-:W-:Y:S01]  /*02b0*/  STS [R5], R24 ;  /* 0x0000001805007388 */ /* 0x008fe20000000800 */
[----:B------:R-:W-:Y:S06]  /*02c0*/  BAR.SYNC.DEFER_BLOCKING 0x0 ;  /* 0x0000000000007b1d */ /* 0x000fec0000010000 */
[----:B------:R-:W-:Y:S04]  /*02d0*/  LDS R26, [R6] ;  /* 0x00000000061a7984 */ /* 0x000fe80000000800 */
[----:B------:R-:W0:Y:S04]  /*02e0*/  LDS.128 R12, [R16] ;  /* 0x00000000100c7984 */ /* 0x000e280000000c00 */
[----:B------:R-:W1:Y:S04]  /*02f0*/  LDS R27, [R6+0x80] ;  /* 0x00008000061b7984 */ /* 0x000e680000000800 */
[----:B------:R-:W2:Y:S04]  /*0300*/  LDS R25, [R6+0x100] ;  /* 0x0001000006197984 */ /* 0x000ea80000000800 */
[----:B------:R-:W-:Y:S01]  /*0310*/  LDS.128 R8, [R16+0x10] ;  /* 0x0000100010087984 */ /* 0x000fe20000000c00 */
[----:B0-----:R-:W-:-:S03]  /*0320*/  FFMA R12, R12, R26, R19 ;  /* 0x0000001a0c0c7223 */ /* 0x001fc60000000013 */
[----:B------:R-:W0:Y:S01]  /*0330*/  LDS R19, [R6+0x180] ;  /* 0x0001800006137984 */ /* 0x000e220000000800 */
[----:B-1----:R-:W-:-:S03]  /*0340*/  FFMA R26, R27, R13, R12 ;  /* 0x0000000d1b1a7223 */ /* 0x002fc6000000000c */
[----:B------:R-:W1:Y:S01]  /*0350*/  LDS R13, [R6+0x200] ;  /* 0x00020000060d7984 */ /* 0x000e620000000800 */
[----:B--2---:R-:W-:-:S03]  /*0360*/  FFMA R14, R25, R14, R26 ;  /* 0x0000000e190e7223 */ /* 0x004fc6000000001a */
[----:B------:R-:W2:Y:S04]  /*0370*/  LDS R12, [R6+0x280] ;  /* 0x00028000060c7984 */ /* 0x000ea80000000800 */
[----:B------:R-:W-:Y:S01]  /*0380*/  LDS R25, [R6+0x380] ;  /* 0x0003800006197984 */ /* 0x000fe20000000800 */
[----:B0-----:R-:W-:-:S03]  /*0390*/  FFMA R15, R19, R15, R14 ;  /* 0x0000000f130f7223 */ /* 0x001fc6000000000e */
[----:B------:R-:W0:Y:S01]  /*03a0*/  LDS R19, [R6+0x300] ;  /* 0x0003000006137984 */ /* 0x000e220000000800 */
[----:B-1----:R-:W-:-:S03]  /*03b0*/  FFMA R13, R8, R13, R15 ;  /* 0x0000000d080d7223 */ /* 0x002fc6000000000f */
[----:B------:R-:W-:Y:S01]  /*03c0*/  LDS R8, [R6+0x480] ;  /* 0x0004800006087984 */ /* 0x000fe20000000800 */
[----:B--2---:R-:W-:-:S03]  /*03d0*/  FFMA R24, R12, R9, R13 ;  /* 0x000000090c187223 */ /* 0x004fc6000000000d */
[----:B------:R-:W-:Y:S04]  /*03e0*/  LDS R9, [R6+0x400] ;  /* 0x0004000006097984 */ /* 0x000fe80000000800 */
[----:B------:R-:W1:Y:S01]  /*03f0*/  LDS.128 R12, [R16+0x20] ;  /* 0x00002000100c7984 */ /* 0x000e620000000c00 */
[----:B0-----:R-:W-:-:S03]  /*0400*/  FFMA R10, R19, R10, R24 ;  /* 0x0000000a130a7223 */ /* 0x001fc60000000018 */
[----:B------:R-:W0:Y:S01]  /*0410*/  LDS R19, [R6+0x500] ;  /* 0x0005000006137984 */ /* 0x000e220000000800 */
[----:B------:R-:W-:-:S03]  /*0420*/  FFMA R11, R25, R11, R10 ;  /* 0x0000000b190b7223 */ /* 0x000fc6000000000a */
[----:B------:R-:W2:Y:S01]  /*0430*/  LDS R25, [R6+0x580] ;  /* 0x0005800006197984 */ /* 0x000ea20000000800 */
[----:B-1----:R-:W-:-:S03]  /*0440*/  FFMA R9, R12, R9, R11 ;  /* 0x000000090c097223 */ /* 0x002fc6000000000b */
[----:B------:R-:W-:Y:S01]  /*0450*/  LDS R12, [R6+0x680] ;  /* 0x00068000060c7984 */ /* 0x000fe20000000800 */
[----:B------:R-:W-:-:S03]  /*0460*/  FFMA R24, R8, R13, R9 ;  /* 0x0000000d08187223 */ /* 0x000fc60000000009 */
[----:B------:R-:W-:Y:S04]  /*0470*/  LDS R13, [R6+0x600] ;  /* 0x00060000060d7984 */ /* 0x000fe80000000800 */
[----:B------:R-:W1:Y:S01]  /*0480*/  LDS.128 R8, [R16+0x30] ;  /* 0x0000300010087984 */ /* 0x000e620000000c00 */
[----:B0-----:R-:W-:-:S03]  /*0490*/  FFMA R14, R19, R14, R24 ;  /* 0x0000000e130e7223 */ /* 0x001fc60000000018 */
[----:B------:R-:W0:Y:S01]  /*04a0*/  LDS R19, [R6+0x700] ;  /* 0x0007000006137984 */ /* 0x000e220000000800 */
[----:B--2---:R-:W-:-:S03]  /*04b0*/  FFMA R15, R25, R15, R14 ;  /* 0x0000000f190f7223 */ /* 0x004fc6000000000e */
        /* <DEDUP_REMOVED lines=16> */
[----:B------:R-:W-:Y:S01]  /*05c0*/  LDS R24, [R6+0xc80] ;  /* 0x000c800006187984 */ /* 0x000fe20000000800 */
[----:B--2---:R-:W-:-:S03]  /*05d0*/  FFMA R15, R25, R15, R14 ;  /* 0x0000000f190f7223 */ /* 0x004fc6000000000e */
[----:B------:R-:W0:Y:S04]  /*05e0*/  LDS R25, [R6+0xb00] ;  /* 0x000b000006197984 */ /* 0x000e280000000800 */
[----:B------:R-:W-:Y:S01]  /*05f0*/  LDS R19, [R6+0xd00] ;  /* 0x000d000006137984 */ /* 0x000fe20000000800 */
[----:B-1----:R-:W-:-:S03]  /*0600*/  FFMA R13, R8, R13, R15 ;  /* 0x0000000d080d7223 */ /* 0x002fc6000000000f */
[----:B------:R-:W1:Y:S01]  /*0610*/  LDS R8, [R6+0xb80] ;  /* 0x000b800006087984 */ /* 0x000e620000000800 */
[----:B------:R-:W-:-:S03]  /*0620*/  FFMA R26, R12, R9, R13 ;  /* 0x000000090c1a7223 */ /* 0x000fc6000000000d */
[----:B------:R-:W-:Y:S04]  /*0630*/  LDS R9, [R6+0xc00] ;  /* 0x000c000006097984 */ /* 0x000fe80000000800 */
[----:B------:R-:W2:Y:S01]  /*0640*/  LDS.128 R12, [R16+0x60] ;  /* 0x00006000100c7984 */ /* 0x000ea20000000c00 */
[----:B0-----:R-:W-:-:S04]  /*0650*/  FFMA R25, R25, R10, R26 ;  /* 0x0000000a19197223 */ /* 0x001fc8000000001a */
[----:B-1----:R-:W-:Y:S02]  /*0660*/  FFMA R11, R8, R11, R25 ;  /* 0x0000000b080b7223 */ /* 0x002fe40000000019 */
[----:B------:R-:W-:Y:S02]  /*0670*/  LDS R25, [R6+0xf80] ;  /* 0x000f800006197984 */ /* 0x000fe40000000800 */
[----:B--2---:R-:W-:Y:S02]  /*0680*/  FFMA R9, R12, R9, R11 ;  /* 0x000000090c097223 */ /* 0x004fe4000000000b */
[----:B------:R-:W0:Y:S02]  /*0690*/  LDS R12, [R6+0xd80] ;  /* 0x000d8000060c7984 */ /* 0x000e240000000800 */
[----:B------:R-:W-:Y:S02]  /*06a0*/  FFMA R26, R24, R13, R9 ;  /* 0x0000000d181a7223 */ /* 0x000fe40000000009 */
[----:B------:R-:W-:Y:S02]  /*06b0*/  LDS R13, [R6+0xe00] ;  /* 0x000e0000060d7984 */ /* 0x000fe40000000800 */
[----:B------:R-:W-:-:S02]  /*06c0*/  FFMA R19, R19, R14, R26 ;  /* 0x0000000e13137223 */ /* 0x000fc4000000001a */
[----:B------:R-:W1:Y:S04]  /*06d0*/  LDS.128 R8, [R16+0x70] ;  /* 0x0000700010087984 */ /* 0x000e680000000c00 */
[----:B------:R-:W2:Y:S04]  /*06e0*/  LDS R24, [R6+0xe80] ;  /* 0x000e800006187984 */ /* 0x000ea80000000800 */
[----:B------:R-:W3:Y:S01]  /*06f0*/  LDS R14, [R6+0xf00] ;  /* 0x000f0000060e7984 */ /* 0x000ee20000000800 */
[----:B0-----:R-:W-:-:S04]  /*0700*/  FFMA R15, R12, R15, R19 ;  /* 0x0000000f0c0f7223 */ /* 0x001fc80000000013 */
[----:B-1----:R-:W-:-:S04]  /*0710*/  FFMA R13, R8, R13, R15 ;  /* 0x0000000d080d7223 */ /* 0x002fc8000000000f */
[----:B--2---:R-:W-:-:S04]  /*0720*/  FFMA R9, R24, R9, R13 ;  /* 0x0000000918097223 */ /* 0x004fc8000000000d */
[----:B---3--:R-:W-:-:S04]  /*0730*/  FFMA R10, R14, R10, R9 ;  /* 0x0000000a0e0a7223 */ /* 0x008fc80000000009 */
[----:B------:R-:W-:Y:S01]  /*0740*/  FFMA R19, R25, R11, R10 ;  /* 0x0000000b19137223 */ /* 0x000fe2000000000a */
[----:B------:R-:W-:Y:S06]  /*0750*/  BAR.SYNC.DEFER_BLOCKING 0x0 ;  /* 0x0000000000007b1d */ /* 0x000fec0000010000 */
[----:B------:R-:W-:Y:S05]  /*0760*/  BRA.U UP0, `(.L_x_1) ;  /* 0xfffffff900ac7547 */ /* 0x000fea000b83ffff */
.L_x_0:
[----:B------:R-:W0:Y:S01]  /*0770*/  LDC.64 R4, c[0x0][0x390] ;  /* 0x0000e400ff047b82 */ /* 0x000e220000000a00 */
[----:B------:R-:W-:-:S04]  /*0780*/  IMAD R0, R0, UR10, R3 ;  /* 0x0000000a00007c24 */ /* 0x000fc8000f8e0203 */
[----:B------:R-:W-:-:S04]  /*0790*/  IMAD R3, R18, R17, R0 ;  /* 0x0000001112037224 */ /* 0x000fc800078e0200 */
[----:B0-----:R-:W-:-:S05]  /*07a0*/  IMAD.WIDE R2, R3, 0x4, R4 ;  /* 0x0000000403027825 */ /* 0x001fca00078e0204 */
[----:B------:R-:W-:Y:S01]  /*07b0*/  STG.E desc[UR8][R2.64], R19 ;  /* 0x0000001302007986 */ /* 0x000fe2000c101908 */
[----:B------:R-:W-:Y:S05]  /*07c0*/  EXIT ;  /* 0x000000000000794d */ /* 0x000fea0003800000 */
.L_x_2:
[----:B------:R-:W-:-:S00]  /*07d0*/  BRA `(.L_x_2) ;  /* 0xfffffffc00fc7947 */ /* 0x000fc0000383ffff */
[----:B------:R-:W-:-:S00]  /*07e0*/  NOP ;  /* 0x0000000000007918 */ /* 0x000fc00000000000 */
        /* <DEDUP_REMOVED lines=9> */
.L_x_11:


//--------------------- .text._Z19matixMulTilesKernelPKfS0_Pfiii --------------------------
	.section	.text._Z19matixMulTilesKernelPKfS0_Pfiii,"ax",@progbits
	.align	128
        .global         _Z19matixMulTilesKernelPKfS0_Pfiii
        .type           _Z19matixMulTilesKernelPKfS0_Pfiii,@function
        .size           _Z19matixMulTilesKernelPKfS0_Pfiii,(.L_x_12 - _Z19matixMulTilesKernelPKfS0_Pfiii)
        .other          _Z19matixMulTilesKernelPKfS0_Pfiii,@"STO_CUDA_ENTRY STV_DEFAULT"
_Z19matixMulTilesKernelPKfS0_Pfiii:
.text._Z19matixMulTilesKernelPKfS0_Pfiii:
[----:B------:R-:W-:Y:S01]  /*0000*/  LDC R1, c[0x0][0x37c] ;  /* 0x0000df00ff017b82 */ /* 0x000fe20000000800 */
[----:B------:R-:W0:Y:S01]  /*0010*/  S2R R18, SR_CTAID.X ;  /* 0x0000000000127919 */ /* 0x000e220000002500 */
[----:B------:R-:W1:Y:S01]  /*0020*/  LDCU UR10, c[0x0][0x39c] ;  /* 0x00007380ff0a77ac */ /* 0x000e620008000800 */
[----:B------:R-:W-:Y:S01]  /*0030*/  HFMA2 R23, -RZ, RZ, 0, 0 ;  /* 0x00000000ff177431 */ /* 0x000fe200000001ff */
[----:B------:R-:W0:Y:S01]  /*0040*/  S2R R16, SR_TID.X ;  /* 0x0000000000107919 */ /* 0x000e220000002100 */
[----:B------:R-:W0:Y:S01]  /*0050*/  LDCU UR4, c[0x0][0x360] ;  /* 0x00006c00ff0477ac */ /* 0x000e220008000800 */
[----:B------:R-:W2:Y:S01]  /*0060*/  S2R R19, SR_CTAID.Y ;  /* 0x0000000000137919 */ /* 0x000ea20000002600 */
[----:B------:R-:W2:Y:S01]  /*0070*/  LDCU UR5, c[0x0][0x364] ;  /* 0x00006c80ff0577ac */ /* 0x000ea20008000800 */
[----:B------:R-:W2:Y:S01]  /*0080*/  S2R R17, SR_TID.Y ;  /* 0x0000000000117919 */ /* 0x000ea20000002200 */
[----:B------:R-:W3:Y:S01]  /*0090*/  LDCU.64 UR8, c[0x0][0x358] ;  /* 0x00006b00ff0877ac */ /* 0x000ee20008000a00 */
[----:B-1----:R-:W-:Y:S01]  /*00a0*/  UISETP.GE.AND UP0, UPT, UR10, 0x1, UPT ;  /* 0x000000010a00788c */ /* 0x002fe2000bf06270 */
[----:B0-----:R-:W-:-:S02]  /*00b0*/  IMAD R18, R18, UR4, R16 ;  /* 0x0000000412127c24 */ /* 0x001fc4000f8e0210 */
[----:B--2---:R-:W-:-:S06]  /*00c0*/  IMAD R19, R19, UR5, R17 ;  /* 0x0000000513137c24 */ /* 0x004fcc000f8e0211 */
[----:B---3--:R-:W-:Y:S05]  /*00d0*/  BRA.U !UP0, `(.L_x_3) ;  /* 0x0000000508c47547 */ /* 0x008fea000b800000 */
[----:B------:R-:W0:Y:S01]  /*00e0*/  S2UR UR7, SR_CgaCtaId ;  /* 0x00000000000779c3 */ /* 0x000e220000008800 */
[----:B------:R-:W1:Y:S01]  /*00f0*/  LDCU UR11, c[0x0][0x3a0] ;  /* 0x00007400ff0b77ac */ /* 0x000e620008000800 */
[----:B------:R-:W-:Y:S01]  /*0100*/  MOV R23, RZ ;  /* 0x000000ff00177202 */ /* 0x000fe20000000f00 */
[----:B------:R-:W-:Y:S01]  /*0110*/  IMAD R6, R19, UR10, R16 ;  /* 0x0000000a13067c24 */ /* 0x000fe2000f8e0210 */
[----:B------:R-:W-:Y:S01]  /*0120*/  UMOV UR5, 0x400 ;  /* 0x0000040000057882 */ /* 0x000fe20000000000 */
[----:B------:R-:W-:-:S03]  /*0130*/  UIADD3 UR4, UPT, UPT, UR10, 0x1f, URZ ;  /* 0x0000001f0a047890 */ /* 0x000fc6000fffe0ff */
[----:B------:R-:W2:Y:S01]  /*0140*/  LDC R0, c[0x0][0x3a0] ;  /* 0x0000e800ff007b82 */ /* 0x000ea20000000800 */
[----:B------:R-:W-:Y:S02]  /*0150*/  UIADD3 UR6, UPT, UPT, UR5, 0x1000, URZ ;  /* 0x0000100005067890 */ /* 0x000fe4000fffe0ff */
[----:B------:R-:W-:Y:S01]  /*0160*/  USHF.R.U32.HI UR4, URZ, 0x5, UR4 ;  /* 0x00000005ff047899 */ /* 0x000fe20008011604 */
[----:B------:R-:W3:Y:S04]  /*0170*/  LDCU.64 UR12, c[0x0][0x398] ;  /* 0x00007300ff0c77ac */ /* 0x000ee80008000a00 */
[----:B------:R-:W4:Y:S01]  /*0180*/  LDC.64 R20, c[0x0][0x380] ;  /* 0x0000e000ff147b82 */ /* 0x000f220000000a00 */
[----:B------:R-:W-:Y:S01]  /*0190*/  UIADD3 UR4, UPT, UPT, -UR4, URZ, URZ ;  /* 0x000000ff04047290 */ /* 0x000fe2000fffe1ff */
[----:B-1----:R-:W-:Y:S01]  /*01a0*/  IMAD R7, R17, UR11, R18 ;  /* 0x0000000b11077c24 */ /* 0x002fe2000f8e0212 */
[----:B0-----:R-:W-:-:S02]  /*01b0*/  ULEA UR5, UR7, UR5, 0x18 ;  /* 0x0000000507057291 */ /* 0x001fc4000f8ec0ff */
[----:B------:R-:W-:-:S04]  /*01c0*/  ULEA UR6, UR7, UR6, 0x18 ;  /* 0x0000000607067291 */ /* 0x000fc8000f8ec0ff */
[C---:B------:R-:W-:Y:S02]  /*01d0*/  LEA R5, R17.reuse, UR5, 0x7 ;  /* 0x0000000511057c11 */ /* 0x040fe4000f8e38ff */
[C---:B------:R-:W-:Y:S02]  /*01e0*/  LEA R2, R16.reuse, UR6, 0x2 ;  /* 0x0000000610027c11 */ /* 0x040fe4000f8e10ff */
[----:B------:R-:W-:Y:S02]  /*01f0*/  LEA R4, R16, R5, 0x2 ;  /* 0x0000000510047211 */ /* 0x000fe400078e10ff */
[----:B---3--:R-:W-:-:S07]  /*0200*/  LEA R3, R17, R2, 0x7 ;  /* 0x0000000211037211 */ /* 0x008fce00078e38ff */
.L_x_4:
[----:B------:R-:W-:Y:S01]  /*0210*/  ISETP.GE.AND P0, PT, R17, UR13, PT ;  /* 0x0000000d11007c0c */ /* 0x000fe2000bf06270 */
[----:B------:R-:W-:Y:S01]  /*0220*/  HFMA2 R22, -RZ, RZ, 0, 0 ;  /* 0x00000000ff167431 */ /* 0x000fe200000001ff */
[----:B------:R-:W-:Y:S01]  /*0230*/  ISETP.GE.AND P1, PT, R16, UR13, PT ;  /* 0x0000000d10007c0c */ /* 0x000fe2000bf26270 */
[----:B----4-:R-:W-:Y:S01]  /*0240*/  IMAD.WIDE R8, R6, 0x4, R20 ;  /* 0x0000000406087825 */ /* 0x010fe200078e0214 */
[----:B--2---:R-:W-:Y:S02]  /*0250*/  ISETP.GE.OR P0, PT, R18, R0, P0 ;  /* 0x000000001200720c */ /* 0x004fe40000706670 */
[----:B------:R-:W-:Y:S02]  /*0260*/  ISETP.GE.OR P1, PT, R19, UR12, P1 ;  /* 0x0000000c13007c0c */ /* 0x000fe40008f26670 */
[----:B------:R-:W-:-:S09]  /*0270*/  MOV R27, RZ ;  /* 0x000000ff001b7202 */ /* 0x000fd20000000f00 */
[----:B------:R-:W0:Y:S02]  /*0280*/  @!P0 LDC.64 R10, c[0x0][0x388] ;  /* 0x0000e200ff0a8b82 */ /* 0x000e240000000a00 */
[----:B------:R-:W2:Y:S01]  /*0290*/  @!P1 LDG.E R27, desc[UR8][R8.64] ;  /* 0x00000008081b9981 */ /* 0x000ea2000c1e1900 */
[----:B0-----:R-:W-:-:S05]  /*02a0*/  @!P0 IMAD.WIDE R10, R7, 0x4, R10 ;  /* 0x00000004070a8825 */ /* 0x001fca00078e020a */
[----:B------:R-:W3:Y:S04]  /*02b0*/  @!P0 LDG.E R22, desc[UR8][R10.64] ;  /* 0x000000080a168981 */ /* 0x000ee8000c1e1900 */
[----:B--2---:R-:W-:Y:S04]  /*02c0*/  STS [R4], R27 ;  /* 0x0000001b04007388 */ /* 0x004fe80000000800 */
[----:B---3--:R-:W-:Y:S01]  /*02d0*/  STS [R3], R22 ;  /* 0x0000001603007388 */ /* 0x008fe20000000800 */
[----:B------:R-:W-:Y:S06]  /*02e0*/  BAR.SYNC.DEFER_BLOCKING 0x0 ;  /* 0x0000000000007b1d */ /* 0x000fec0000010000 */
[----:B------:R-:W-:Y:S04]  /*02f0*/  LDS R26, [R2] ;  /* 0x00000000021a7984 */ /* 0x000fe80000000800 */
[----:B------:R-:W0:Y:S04]  /*0300*/  LDS.128 R12, [R5] ;  /* 0x00000000050c7984 */ /* 0x000e280000000c00 */
[----:B------:R-:W1:Y:S04]  /*0310*/  LDS R29, [R2+0x80] ;  /* 0x00008000021d7984 */ /* 0x000e680000000800 */
[----:B------:R-:W2:Y:S04]  /*0320*/  LDS R25, [R2+0x100] ;  /* 0x0001000002197984 */ /* 0x000ea80000000800 */
[----:B------:R-:W3:Y:S04]  /*0330*/  LDS R24, [R2+0x180] ;  /* 0x0001800002187984 */ /* 0x000ee80000000800 */
[----:B------:R-:W-:Y:S04]  /*0340*/  LDS.128 R8, [R5+0x10] ;  /* 0x0000100005087984 */ /* 0x000fe80000000c00 */
[----:B------:R-:W-:Y:S01]  /*0350*/  LDS R22, [R2+0x280] ;  /* 0x0002800002167984 */ /* 0x000fe20000000800 */
[----:B0-----:R-:W-:-:S03]  /*0360*/  FFMA R12, R12, R26, R23 ;  /* 0x0000001a0c0c7223 */ /* 0x001fc60000000017 */
[----:B------:R-:W0:Y:S01]  /*0370*/  LDS R23, [R2+0x200] ;  /* 0x0002000002177984 */ /* 0x000e220000000800 */
[----:B-1----:R-:W-:-:S03]  /*0380*/  FFMA R12, R29, R13, R12 ;  /* 0x0000000d1d0c7223 */ /* 0x002fc6000000000c */
[----:B------:R-:W-:Y:S01]  /*0390*/  LDS R26, [R2+0xb80] ;  /* 0x000b8000021a7984 */ /* 0x000fe20000000800 */
[----:B--2---:R-:W-:-:S03]  /*03a0*/  FFMA R13, R25, R14, R12 ;  /* 0x0000000e190d7223 */ /* 0x004fc6000000000c */
[----:B------:R-:W1:Y:S01]  /*03b0*/  LDS R25, [R2+0x300] ;  /* 0x0003000002197984 */ /* 0x000e620000000800 */
[----:B---3--:R-:W-:-:S03]  /*03c0*/  FFMA R13, R24, R15, R13 ;  /* 0x0000000f180d7223 */ /* 0x008fc6000000000d */
[----:B------:R-:W2:Y:S01]  /*03d0*/  LDS R24, [R2+0x380] ;  /* 0x0003800002187984 */ /* 0x000ea20000000800 */
[----:B0-----:R-:W-:-:S03]  /*03e0*/  FFMA R27, R8, R23, R13 ;  /* 0x00000017081b7223 */ /* 0x001fc6000000000d */
[----:B------:R-:W-:Y:S04]  /*03f0*/  LDS R23, [R2+0x400] ;  /* 0x0004000002177984 */ /* 0x000fe80000000800 */
[----:B------:R-:W0:Y:S01]  /*0400*/  LDS.128 R12, [R5+0x20] ;  /* 0x00002000050c7984 */ /* 0x000e220000000c00 */
[----:B------:R-:W-:-:S03]  /*0410*/  FFMA R8, R22, R9, R27 ;  /* 0x0000000916087223 */ /* 0x000fc6000000001b */
[----:B------:R-:W3:Y:S01]  /*0420*/  LDS R22, [R2+0x480] ;  /* 0x0004800002167984 */ /* 0x000ee20000000800 */
[----:B-1----:R-:W-:-:S03]  /*0430*/  FFMA R9, R25, R10, R8 ;  /* 0x0000000a19097223 */ /* 0x002fc60000000008 */
[----:B------:R-:W1:Y:S01]  /*0440*/  LDS R25, [R2+0x500] ;  /* 0x0005000002197984 */ /* 0x000e620000000800 */
[----:B--2---:R-:W-:-:S03]  /*0450*/  FFMA R9, R24, R11, R9 ;  /* 0x0000000b18097223 */ /* 0x004fc60000000009 */
[----:B------:R-:W2:Y:S01]  /*0460*/  LDS R24, [R2+0x580] ;  /* 0x0005800002187984 */ /* 0x000ea20000000800 */
[----:B0-----:R-:W-:-:S03]  /*0470*/  FFMA R27, R12, R23, R9 ;  /* 0x000000170c1b7223 */ /* 0x001fc60000000009 */
[----:B------:R-:W-:Y:S04]  /*0480*/  LDS R23, [R2+0x600] ;  /* 0x0006000002177984 */ /* 0x000fe80000000800 */
[----:B------:R-:W0:Y:S01]  /*0490*/  LDS.128 R8, [R5+0x30] ;  /* 0x0000300005087984 */ /* 0x000e220000000c00 */
[----:B---3--:R-:W-:-:S03]  /*04a0*/  FFMA R12, R22, R13, R27 ;  /* 0x0000000d160c7223 */ /* 0x008fc6000000001b */
        /* <DEDUP_REMOVED lines=22> */
[----:B------:R-:W-:Y:S04]  /*0610*/  LDS R27, [R2+0xc00] ;  /* 0x000c0000021b7984 */ /* 0x000fe80000000800 */
[----:B------:R-:W-:Y:S01]  /*0620*/  LDS R24, [R2+0xc80] ;  /* 0x000c800002187984 */ /* 0x000fe20000000800 */
[----:B0-----:R-:W-:-:S03]  /*0630*/  FFMA R23, R8, R23, R13 ;  /* 0x0000001708177223 */ /* 0x001fc6000000000d */
[----:B------:R-:W0:Y:S01]  /*0640*/  LDS.128 R12, [R5+0x60] ;  /* 0x00006000050c7984 */ /* 0x000e220000000c00 */
[----:B---3--:R-:W-:-:S03]  /*0650*/  FFMA R22, R22, R9, R23 ;  /* 0x0000000916167223 */ /* 0x008fc60000000017 */
[----:B------:R-:W2:Y:S01]  /*0660*/  LDS R23, [R2+0xd00] ;  /* 0x000d000002177984 */ /* 0x000ea20000000800 */
[----:B-1----:R-:W-:-:S03]  /*0670*/  FFMA R25, R25, R10, R22 ;  /* 0x0000000a19197223 */ /* 0x002fc60000000016 */
[----:B------:R-:W1:Y:S01]  /*0680*/  LDS R22, [R2+0xd80] ;  /* 0x000d800002167984 */ /* 0x000e620000000800 */
[----:B------:R-:W-:-:S03]  /*0690*/  FFMA R11, R26, R11, R25 ;  /* 0x0000000b1a0b7223 */ /* 0x000fc60000000019 */
[----:B------:R-:W-:Y:S01]  /*06a0*/  LDS R25, [R2+0xe00] ;  /* 0x000e000002197984 */ /* 0x000fe20000000800 */
[----:B0-----:R-:W-:-:S03]  /*06b0*/  FFMA R27, R12, R27, R11 ;  /* 0x0000001b0c1b7223 */ /* 0x001fc6000000000b */
[----:B------:R-:W0:Y:S01]  /*06c0*/  LDS.128 R8, [R5+0x70] ;  /* 0x0000700005087984 */ /* 0x000e220000000c00 */
[----:B------:R-:W-:-:S03]  /*06d0*/  FFMA R24, R24, R13, R27 ;  /* 0x0000000d18187223 */ /* 0x000fc6000000001b */
[----:B------:R-:W3:Y:S04]  /*06e0*/  LDS R27, [R2+0xe80] ;  /* 0x000e8000021b7984 */ /* 0x000ee80000000800 */
[----:B------:R-:W4:Y:S04]  /*06f0*/  LDS R13, [R2+0xf00] ;  /* 0x000f0000020d7984 */ /* 0x000f280000000800 */
[----:B------:R-:W5:Y:S01]  /*0700*/  LDS R12, [R2+0xf80] ;  /* 0x000f8000020c7984 */ /* 0x000f620000000800 */
[----:B--2---:R-:W-:Y:S01]  /*0710*/  FFMA R23, R23, R14, R24 ;  /* 0x0000000e17177223 */ /* 0x004fe20000000018 */
[----:B------:R-:W-:-:S03]  /*0720*/  UIADD3 UR4, UPT, UPT, UR4, 0x1, URZ ;  /* 0x0000000104047890 */ /* 0x000fc6000fffe0ff */
[----:B-1----:R-:W-:Y:S01]  /*0730*/  FFMA R15, R22, R15, R23 ;  /* 0x0000000f160f7223 */ /* 0x002fe20000000017 */
[----:B------:R-:W-:Y:S01]  /*0740*/  UISETP.NE.AND UP0, UPT, UR4, URZ, UPT ;  /* 0x000000ff0400728c */ /* 0x000fe2000bf05270 */
[----:B------:R-:W-:Y:S02]  /*0750*/  IADD3 R17, PT, PT, R17, 0x20, RZ ;  /* 0x0000002011117810 */ /* 0x000fe40007ffe0ff */
[----:B------:R-:W-:Y:S02]  /*0760*/  IADD3 R6, PT, PT, R6, 0x20, RZ ;  /* 0x0000002006067810 */ /* 0x000fe40007ffe0ff */
[----:B------:R-:W-:Y:S02]  /*0770*/  IADD3 R16, PT, PT, R16, 0x20, RZ ;  /* 0x0000002010107810 */ /* 0x000fe40007ffe0ff */
[----:B------:R-:W-:Y:S01]  /*0780*/  LEA R7, R0, R7, 0x5 ;  /* 0x0000000700077211 */ /* 0x000fe200078e28ff */
[----:B0-----:R-:W-:-:S04]  /*0790*/  FFMA R8, R8, R25, R15 ;  /* 0x0000001908087223 */ /* 0x001fc8000000000f */
[----:B---3--:R-:W-:-:S04]  /*07a0*/  FFMA R8, R27, R9, R8 ;  /* 0x000000091b087223 */ /* 0x008fc80000000008 */
[----:B----4-:R-:W-:-:S04]  /*07b0*/  FFMA R13, R13, R10, R8 ;  /* 0x0000000a0d0d7223 */ /* 0x010fc80000000008 */
[----:B-----5:R-:W-:Y:S01]  /*07c0*/  FFMA R23, R12, R11, R13 ;  /* 0x0000000b0c177223 */ /* 0x020fe2000000000d */
[----:B------:R-:W-:Y:S06]  /*07d0*/  BAR.SYNC.DEFER_BLOCKING 0x0 ;  /* 0x0000000000007b1d */ /* 0x000fec0000010000 */
[----:B------:R-:W-:Y:S05]  /*07e0*/  BRA.U UP0, `(.L_x_4) ;  /* 0xfffffff900887547 */ /* 0x000fea000b83ffff */
.L_x_3:
[----:B------:R-:W0:Y:S01]  /*07f0*/  LDCU UR4, c[0x0][0x398] ;  /* 0x00007300ff0477ac */ /* 0x000e220008000800 */
[----:B------:R-:W1:Y:S01]  /*0800*/  LDCU UR5, c[0x0][0x3a0] ;  /* 0x00007400ff0577ac */ /* 0x000e620008000800 */
[----:B0-----:R-:W-:-:S04]  /*0810*/  ISETP.GE.AND P0, PT, R19, UR4, PT ;  /* 0x0000000413007c0c */ /* 0x001fc8000bf06270 */
[----:B-1----:R-:W-:-:S13]  /*0820*/  ISETP.GE.OR P0, PT, R18, UR5, P0 ;  /* 0x0000000512007c0c */ /* 0x002fda0008706670 */
[----:B------:R-:W-:Y:S05]  /*0830*/  @P0 EXIT ;  /* 0x000000000000094d */ /* 0x000fea0003800000 */
[----:B------:R-:W0:Y:S01]  /*0840*/  LDC.64 R2, c[0x0][0x390] ;  /* 0x0000e400ff027b82 */ /* 0x000e220000000a00 */
[----:B------:R-:W-:-:S04]  /*0850*/  IMAD R19, R19, UR5, R18 ;  /* 0x0000000513137c24 */ /* 0x000fc8000f8e0212 */
[----:B0-----:R-:W-:-:S05]  /*0860*/  IMAD.WIDE R2, R19, 0x4, R2 ;  /* 0x0000000413027825 */ /* 0x001fca00078e0202 */
[----:B------:R-:W-:Y:S01]  /*0870*/  STG.E desc[UR8][R2.64], R23 ;  /* 0x0000001702007986 */ /* 0x000fe2000c101908 */
[----:B------:R-:W-:Y:S05]  /*0880*/  EXIT ;  /* 0x000000000000794d */ /* 0x000fea0003800000 */
.L_x_5:
        /* <DEDUP_REMOVED lines=15> */
.L_x_12:


//--------------------- .text._Z20matrixMulNaiveKernelPKfS0_Pfiii --------------------------
	.section	.text._Z20matrixMulNaiveKernelPKfS0_Pfiii,"ax",@progbits
	.align	128
        .global         _Z20matrixMulNaiveKernelPKfS0_Pfiii
        .type           _Z20matrixMulNaiveKernelPKfS0_Pfiii,@function
        .size           _Z20matrixMulNaiveKernelPKfS0_Pfiii,(.L_x_13 - _Z20matrixMulNaiveKernelPKfS0_Pfiii)
        .other          _Z20matrixMulNaiveKernelPKfS0_Pfiii,@"STO_CUDA_ENTRY STV_DEFAULT"
_Z20matrixMulNaiveKernelPKfS0_Pfiii:
.text._Z20matrixMulNaiveKernelPKfS0_Pfiii:
[----:B------:R-:W-:Y:S01]  /*0000*/  LDC R1, c[0x0][0x37c] ;  /* 0x0000df00ff017b82 */ /* 0x000fe20000000800 */
[----:B------:R-:W0:Y:S01]  /*0010*/  S2R R0, SR_CTAID.Y ;  /* 0x0000000000007919 */ /* 0x000e220000002600 */
[----:B------:R-:W1:Y:S06]  /*0020*/  LDCU UR4, c[0x0][0x360] ;  /* 0x00006c00ff0477ac */ /* 0x000e6c0008000800 */
[----:B------:R-:W2:Y:S01]  /*0030*/  LDC R17, c[0x0][0x3a0] ;  /* 0x0000e800ff117b82 */ /* 0x000ea20000000800 */
[----:B------:R-:W0:Y:S01]  /*0040*/  S2R R5, SR_TID.Y ;  /* 0x0000000000057919 */ /* 0x000e220000002200 */
[----:B------:R-:W0:Y:S01]  /*0050*/  LDCU UR5, c[0x0][0x364] ;  /* 0x00006c80ff0577ac */ /* 0x000e220008000800 */
[----:B------:R-:W1:Y:S01]  /*0060*/  S2R R16, SR_CTAID.X ;  /* 0x0000000000107919 */ /* 0x000e620000002500 */
[----:B------:R-:W3:Y:S01]  /*0070*/  LDCU UR6, c[0x0][0x398] ;  /* 0x00007300ff0677ac */ /* 0x000ee20008000800 */
[----:B------:R-:W1:Y:S01]  /*0080*/  S2R R3, SR_TID.X ;  /* 0x0000000000037919 */ /* 0x000e620000002100 */
[----:B0-----:R-:W-:-:S05]  /*0090*/  IMAD R0, R0, UR5, R5 ;  /* 0x0000000500007c24 */ /* 0x001fca000f8e0205 */
[----:B---3--:R-:W-:Y:S01]  /*00a0*/  ISETP.GE.AND P0, PT, R0, UR6, PT ;  /* 0x0000000600007c0c */ /* 0x008fe2000bf06270 */
[----:B-1----:R-:W-:-:S05]  /*00b0*/  IMAD R16, R16, UR4, R3 ;  /* 0x0000000410107c24 */ /* 0x002fca000f8e0203 */
[----:B--2---:R-:W-:-:S13]  /*00c0*/  ISETP.GE.OR P0, PT, R16, R17, P0 ;  /* 0x000000111000720c */ /* 0x004fda0000706670 */
[----:B------:R-:W-:Y:S05]  /*00d0*/  @P0 EXIT ;  /* 0x000000000000094d */ /* 0x000fea0003800000 */
[----:B------:R-:W0:Y:S01]  /*00e0*/  LDC R19, c[0x0][0x39c] ;  /* 0x0000e700ff137b82 */ /* 0x000e220000000800 */
[----:B------:R-:W1:Y:S01]  /*00f0*/  LDCU.64 UR4, c[0x0][0x358] ;  /* 0x00006b00ff0477ac */ /* 0x000e620008000a00 */
[----:B------:R-:W-:Y:S01]  /*0100*/  HFMA2 R24, -RZ, RZ, 0, 0 ;  /* 0x00000000ff187431 */ /* 0x000fe200000001ff */
[----:B0-----:R-:W-:-:S13]  /*0110*/  ISETP.GE.AND P0, PT, R19, 0x1, PT ;  /* 0x000000011300780c */ /* 0x001fda0003f06270 */
[----:B-1----:R-:W-:Y:S05]  /*0120*/  @!P0 BRA `(.L_x_6) ;  /* 0x0000000400e08947 */ /* 0x002fea0003800000 */
[C---:B------:R-:W-:Y:S01]  /*0130*/  ISETP.GE.U32.AND P1, PT, R19.reuse, 0x8, PT ;  /* 0x000000081300780c */ /* 0x040fe20003f26070 */
[----:B------:R-:W-:Y:S01]  /*0140*/  IMAD R20, R0, R19, RZ ;  /* 0x0000001300147224 */ /* 0x000fe200078e02ff */
[----:B------:R-:W-:Y:S02]  /*0150*/  LOP3.LUT R27, R19, 0x7, RZ, 0xc0, !PT ;  /* 0x00000007131b7812 */ /* 0x000fe400078ec0ff */
[----:B------:R-:W-:Y:S02]  /*0160*/  MOV R24, RZ ;  /* 0x000000ff00187202 */ /* 0x000fe40000000f00 */
[----:B------:R-:W-:Y:S02]  /*0170*/  ISETP.NE.AND P0, PT, R27, RZ, PT ;  /* 0x000000ff1b00720c */ /* 0x000fe40003f05270 */
[----:B------:R-:W-:-:S05]  /*0180*/  MOV R21, RZ ;  /* 0x000000ff00157202 */ /* 0x000fca0000000f00 */
[----:B------:R-:W-:Y:S06]  /*0190*/  @!P1 BRA `(.L_x_7) ;  /* 0x0000000000c49947 */ /* 0x000fec0003800000 */
[----:B------:R-:W0:Y:S01]  /*01a0*/  LDC.64 R2, c[0x0][0x380] ;  /* 0x0000e000ff027b82 */ /* 0x000e220000000a00 */
[----:B------:R-:W-:Y:S02]  /*01b0*/  LOP3.LUT R21, R19, 0x7ffffff8, RZ, 0xc0, !PT ;  /* 0x7ffffff813157812 */ /* 0x000fe400078ec0ff */
[----:B------:R-:W-:Y:S02]  /*01c0*/  MOV R24, RZ ;  /* 0x000000ff00187202 */ /* 0x000fe40000000f00 */
[----:B------:R-:W-:Y:S02]  /*01d0*/  MOV R18, R16 ;  /* 0x0000001000127202 */ /* 0x000fe40000000f00 */
[----:B------:R-:W-:Y:S01]  /*01e0*/  IADD3 R22, PT, PT, -R21, RZ, RZ ;  /* 0x000000ff15167210 */ /* 0x000fe20007ffe1ff */
[----:B0-----:R-:W-:-:S03]  /*01f0*/  IMAD.WIDE.U32 R2, R20, 0x4, R2 ;  /* 0x0000000414027825 */ /* 0x001fc600078e0002 */
[----:B------:R-:W-:-:S04]  /*0200*/  IADD3 R4, P1, PT, R2, 0x10, RZ ;  /* 0x0000001002047810 */ /* 0x000fc80007f3e0ff */
[----:B------:R-:W-:-:S09]  /*0210*/  IADD3.X R5, PT, PT, RZ, R3, RZ, P1, !PT ;  /* 0x00000003ff057210 */ /* 0x000fd20000ffe4ff */
.L_x_8:
[----:B------:R-:W0:Y:S01]  /*0220*/  LDC.64 R14, c[0x0][0x388] ;  /* 0x0000e200ff0e7b82 */ /* 0x000e220000000a00 */
[----:B------:R-:W-:Y:S02]  /*0230*/  MOV R2, R4 ;  /* 0x0000000400027202 */ /* 0x000fe40000000f00 */
[----:B------:R-:W-:-:S05]  /*0240*/  MOV R3, R5 ;  /* 0x0000000500037202 */ /* 0x000fca0000000f00 */
[----:B------:R-:W2:Y:S04]  /*0250*/  LDG.E R25, desc[UR4][R2.64+-0x10] ;  /* 0xfffff00402197981 */ /* 0x000ea8000c1e1900 */
[----:B------:R-:W3:Y:S04]  /*0260*/  LDG.E R23, desc[UR4][R2.64+-0xc] ;  /* 0xfffff40402177981 */ /* 0x000ee8000c1e1900 */
[----:B------:R-:W4:Y:S04]  /*0270*/  LDG.E R29, desc[UR4][R2.64+-0x8] ;  /* 0xfffff804021d7981 */ /* 0x000f28000c1e1900 */
[----:B------:R-:W5:Y:S01]  /*0280*/  LDG.E R28, desc[UR4][R2.64+-0x4] ;  /* 0xfffffc04021c7981 */ /* 0x000f62000c1e1900 */
[----:B0-----:R-:W-:-:S05]  /*0290*/  IMAD.WIDE R14, R18, 0x4, R14 ;  /* 0x00000004120e7825 */ /* 0x001fca00078e020e */
[----:B------:R0:W2:Y:S01]  /*02a0*/  LDG.E R26, desc[UR4][R14.64] ;  /* 0x000000040e1a7981 */ /* 0x0000a2000c1e1900 */
[----:B------:R-:W-:-:S04]  /*02b0*/  IMAD.WIDE R12, R17, 0x4, R14 ;  /* 0x00000004110c7825 */ /* 0x000fc800078e020e */
[C---:B------:R-:W-:Y:S02]  /*02c0*/  IMAD.WIDE R4, R17.reuse, 0x4, R12 ;  /* 0x0000000411047825 */ /* 0x040fe400078e020c */
[----:B------:R-:W3:Y:S02]  /*02d0*/  LDG.E R12, desc[UR4][R12.64] ;  /* 0x000000040c0c7981 */ /* 0x000ee4000c1e1900 */
[C---:B------:R-:W-:Y:S02]  /*02e0*/  IMAD.WIDE R8, R17.reuse, 0x4, R4 ;  /* 0x0000000411087825 */ /* 0x040fe400078e0204 */
[----:B------:R-:W4:Y:S02]  /*02f0*/  LDG.E R4, desc[UR4][R4.64] ;  /* 0x0000000404047981 */ /* 0x000f24000c1e1900 */
[C---:B------:R-:W-:Y:S02]  /*0300*/  IMAD.WIDE R6, R17.reuse, 0x4, R8 ;  /* 0x0000000411067825 */ /* 0x040fe400078e0208 */
[----:B------:R-:W5:Y:S02]  /*0310*/  LDG.E R8, desc[UR4][R8.64] ;  /* 0x0000000408087981 */ /* 0x000f64000c1e1900 */
[----:B------:R-:W-:-:S02]  /*0320*/  IMAD.WIDE R10, R17, 0x4, R6 ;  /* 0x00000004110a7825 */ /* 0x000fc400078e0206 */
[----:B------:R-:W5:Y:S04]  /*0330*/  LDG.E R5, desc[UR4][R2.64] ;  /* 0x0000000402057981 */ /* 0x000f68000c1e1900 */
[----:B------:R-:W5:Y:S01]  /*0340*/  LDG.E R6, desc[UR4][R6.64] ;  /* 0x0000000406067981 */ /* 0x000f62000c1e1900 */
[----:B0-----:R-:W-:-:S03]  /*0350*/  IMAD.WIDE R14, R17, 0x4, R10 ;  /* 0x00000004110e7825 */ /* 0x001fc600078e020a */
[----:B------:R-:W5:Y:S04]  /*0360*/  LDG.E R10, desc[UR4][R10.64] ;  /* 0x000000040a0a7981 */ /* 0x000f68000c1e1900 */
[----:B------:R-:W5:Y:S04]  /*0370*/  LDG.E R13, desc[UR4][R14.64] ;  /* 0x000000040e0d7981 */ /* 0x000f68000c1e1900 */
[----:B------:R-:W5:Y:S04]  /*0380*/  LDG.E R7, desc[UR4][R2.64+0x4] ;  /* 0x0000040402077981 */ /* 0x000f68000c1e1900 */
[----:B------:R-:W5:Y:S01]  /*0390*/  LDG.E R9, desc[UR4][R2.64+0xc] ;  /* 0x00000c0402097981 */ /* 0x000f62000c1e1900 */
[----:B--2---:R-:W-:Y:S01]  /*03a0*/  FFMA R26, R25, R26, R24 ;  /* 0x0000001a191a7223 */ /* 0x004fe20000000018 */
[----:B------:R-:W-:-:S02]  /*03b0*/  IMAD.WIDE R24, R17, 0x4, R14 ;  /* 0x0000000411187825 */ /* 0x000fc400078e020e */
[----:B------:R-:W2:Y:S04]  /*03c0*/  LDG.E R14, desc[UR4][R2.64+0x8] ;  /* 0x00000804020e7981 */ /* 0x000ea8000c1e1900 */
[----:B------:R-:W2:Y:S01]  /*03d0*/  LDG.E R24, desc[UR4][R24.64] ;  /* 0x0000000418187981 */ /* 0x000ea2000c1e1900 */
[----:B---3--:R-:W-:Y:S01]  /*03e0*/  FFMA R12, R23, R12, R26 ;  /* 0x0000000c170c7223 */ /* 0x008fe2000000001a */
[----:B------:R-:W-:-:S03]  /*03f0*/  IADD3 R22, PT, PT, R22, 0x8, RZ ;  /* 0x0000000816167810 */ /* 0x000fc60007ffe0ff */
[----:B----4-:R-:W-:Y:S01]  /*0400*/  FFMA R29, R29, R4, R12 ;  /* 0x000000041d1d7223 */ /* 0x010fe2000000000c */
[----:B------:R-:W-:-:S03]  /*0410*/  ISETP.NE.AND P1, PT, R22, RZ, PT ;  /* 0x000000ff1600720c */ /* 0x000fc60003f25270 */
[----:B-----5:R-:W-:Y:S01]  /*0420*/  FFMA R8, R28, R8, R29 ;  /* 0x000000081c087223 */ /* 0x020fe2000000001d */
[----:B------:R-:W-:-:S03]  /*0430*/  IADD3 R4, P2, PT, R2, 0x20, RZ ;  /* 0x0000002002047810 */ /* 0x000fc60007f5e0ff */
[----:B------:R-:W-:Y:S01]  /*0440*/  FFMA R6, R5, R6, R8 ;  /* 0x0000000605067223 */ /* 0x000fe20000000008 */
[----:B------:R-:W-:Y:S02]  /*0450*/  IADD3.X R5, PT, PT, RZ, R3, RZ, P2, !PT ;  /* 0x00000003ff057210 */ /* 0x000fe400017fe4ff */
[----:B------:R-:W-:Y:S01]  /*0460*/  LEA R18, R17, R18, 0x3 ;  /* 0x0000001211127211 */ /* 0x000fe200078e18ff */
[----:B------:R-:W-:-:S04]  /*0470*/  FFMA R7, R7, R10, R6 ;  /* 0x0000000a07077223 */ /* 0x000fc80000000006 */
[----:B--2---:R-:W-:-:S04]  /*0480*/  FFMA R14, R14, R13, R7 ;  /* 0x0000000d0e0e7223 */ /* 0x004fc80000000007 */
[----:B------:R-:W-:Y:S01]  /*0490*/  FFMA R24, R9, R24, R14 ;  /* 0x0000001809187223 */ /* 0x000fe2000000000e */
[----:B------:R-:W-:Y:S06]  /*04a0*/  @P1 BRA `(.L_x_8) ;  /* 0xfffffffc005c1947 */ /* 0x000fec000383ffff */
.L_x_7:
[----:B------:R-:W-:Y:S05]  /*04b0*/  @!P0 BRA `(.L_x_6) ;  /* 0x0000000000fc8947 */ /* 0x000fea0003800000 */
[----:B------:R-:W-:Y:S02]  /*04c0*/  ISETP.GE.U32.AND P1, PT, R27, 0x4, PT ;  /* 0x000000041b00780c */ /* 0x000fe40003f26070 */
[----:B------:R-:W-:-:S04]  /*04d0*/  LOP3.LUT R14, R19, 0x3, RZ, 0xc0, !PT ;  /* 0x00000003130e7812 */ /* 0x000fc800078ec0ff */
[----:B------:R-:W-:-:S07]  /*04e0*/  ISETP.NE.AND P0, PT, R14, RZ, PT ;  /* 0x000000ff0e00720c */ /* 0x000fce0003f05270 */
[----:B------:R-:W-:Y:S06]  /*04f0*/  @!P1 BRA `(.L_x_9) ;  /* 0x00000000006c9947 */ /* 0x000fec0003800000 */
[----:B------:R-:W0:Y:S01]  /*0500*/  LDC.64 R4, c[0x0][0x388] ;  /* 0x0000e200ff047b82 */ /* 0x000e220000000a00 */
[----:B------:R-:W1:Y:S01]  /*0510*/  LDCU.64 UR6, c[0x0][0x380] ;  /* 0x00007000ff0677ac */ /* 0x000e620008000a00 */
[----:B------:R-:W-:Y:S01]  /*0520*/  IMAD R7, R21, R17, R16 ;  /* 0x0000001115077224 */ /* 0x000fe200078e0210 */
[CC--:B------:R-:W-:Y:S02]  /*0530*/  IADD3 R3, PT, PT, R20.reuse, R21.reuse, RZ ;  /* 0x0000001514037210 */ /* 0x0c0fe40007ffe0ff */
[----:B------:R-:W-:-:S03]  /*0540*/  IADD3 R8, P1, PT, R20, R21, RZ ;  /* 0x0000001514087210 */ /* 0x000fc60007f3e0ff */
[----:B------:R-:W2:Y:S01]  /*0550*/  LDC.64 R12, c[0x0][0x380] ;  /* 0x0000e000ff0c7b82 */ /* 0x000ea20000000a00 */
[----:B0-----:R-:W-:-:S04]  /*0560*/  IMAD.WIDE R4, R7, 0x4, R4 ;  /* 0x0000000407047825 */ /* 0x001fc800078e0204 */
[----:B------:R-:W-:Y:S02]  /*0570*/  IMAD.WIDE R6, R17, 0x4, R4 ;  /* 0x0000000411067825 */ /* 0x000fe400078e0204 */
[----:B------:R-:W3:Y:S02]  /*0580*/  LDG.E R4, desc[UR4][R4.64] ;  /* 0x0000000404047981 */ /* 0x000ee4000c1e1900 */
[----:B--2---:R-:W-:Y:S01]  /*0590*/  IMAD.WIDE.U32 R12, R3, 0x4, R12 ;  /* 0x00000004030c7825 */ /* 0x004fe200078e000c */
[----:B------:R-:W-:Y:S02]  /*05a0*/  IADD3.X R3, PT, PT, RZ, RZ, RZ, P1, !PT ;  /* 0x000000ffff037210 */ /* 0x000fe40000ffe4ff */
[----:B-1----:R-:W-:-:S03]  /*05b0*/  LEA R2, P1, R8, UR6, 0x2 ;  /* 0x0000000608027c11 */ /* 0x002fc6000f8210ff */
[----:B------:R-:W3:Y:S01]  /*05c0*/  LDG.E R13, desc[UR4][R12.64] ;  /* 0x000000040c0d7981 */ /* 0x000ee2000c1e1900 */
[----:B------:R-:W-:Y:S01]  /*05d0*/  LEA.HI.X R3, R8, UR7, R3, 0x2, P1 ;  /* 0x0000000708037c11 */ /* 0x000fe200088f1403 */
[C---:B------:R-:W-:Y:S02]  /*05e0*/  IMAD.WIDE R8, R17.reuse, 0x4, R6 ;  /* 0x0000000411087825 */ /* 0x040fe400078e0206 */
[----:B------:R-:W2:Y:S04]  /*05f0*/  LDG.E R6, desc[UR4][R6.64] ;  /* 0x0000000406067981 */ /* 0x000ea8000c1e1900 */
[----:B------:R-:W2:Y:S01]  /*0600*/  LDG.E R15, desc[UR4][R2.64+0x4] ;  /* 0x00000404020f7981 */ /* 0x000ea2000c1e1900 */
[----:B------:R-:W-:-:S03]  /*0610*/  IMAD.WIDE R10, R17, 0x4, R8 ;  /* 0x00000004110a7825 */ /* 0x000fc600078e0208 */
[----:B------:R-:W4:Y:S04]  /*0620*/  LDG.E R22, desc[UR4][R8.64] ;  /* 0x0000000408167981 */ /* 0x000f28000c1e1900 */
[----:B------:R-:W4:Y:S04]  /*0630*/  LDG.E R18, desc[UR4][R2.64+0x8] ;  /* 0x0000080402127981 */ /* 0x000f28000c1e1900 */
[----:B------:R-:W5:Y:S04]  /*0640*/  LDG.E R26, desc[UR4][R2.64+0xc] ;  /* 0x00000c04021a7981 */ /* 0x000f68000c1e1900 */
[----:B------:R-:W5:Y:S01]  /*0650*/  LDG.E R10, desc[UR4][R10.64] ;  /* 0x000000040a0a7981 */ /* 0x000f62000c1e1900 */
[----:B------:R-:W-:Y:S01]  /*0660*/  IADD3 R21, PT, PT, R21, 0x4, RZ ;  /* 0x0000000415157810 */ /* 0x000fe20007ffe0ff */
[----:B---3--:R-:W-:-:S04]  /*0670*/  FFMA R24, R13, R4, R24 ;  /* 0x000000040d187223 */ /* 0x008fc80000000018 */
[----:B--2---:R-:W-:-:S04]  /*0680*/  FFMA R15, R15, R6, R24 ;  /* 0x000000060f0f7223 */ /* 0x004fc80000000018 */
[----:B----4-:R-:W-:-:S04]  /*0690*/  FFMA R15, R18, R22, R15 ;  /* 0x00000016120f7223 */ /* 0x010fc8000000000f */
[----:B-----5:R-:W-:-:S07]  /*06a0*/  FFMA R24, R26, R10, R15 ;  /* 0x0000000a1a187223 */ /* 0x020fce000000000f */
.L_x_9:
[----:B------:R-:W-:Y:S05]  /*06b0*/  @!P0 BRA `(.L_x_6) ;  /* 0x00000000007c8947 */ /* 0x000fea0003800000 */
[----:B------:R-:W-:Y:S01]  /*06c0*/  ISETP.NE.AND P1, PT, R14, 0x1, PT ;  /* 0x000000010e00780c */ /* 0x000fe20003f25270 */
[----:B------:R-:W0:Y:S01]  /*06d0*/  LDC.64 R10, c[0x0][0x380] ;  /* 0x0000e000ff0a7b82 */ /* 0x000e220000000a00 */
[----:B------:R-:W-:-:S04]  /*06e0*/  LOP3.LUT R19, R19, 0x1, RZ, 0xc0, !PT ;  /* 0x0000000113137812 */ /* 0x000fc800078ec0ff */
[----:B------:R-:W-:-:S03]  /*06f0*/  ISETP.NE.U32.AND P0, PT, R19, 0x1, PT ;  /* 0x000000011300780c */ /* 0x000fc60003f05070 */
[----:B------:R-:W1:Y:S04]  /*0700*/  LDC.64 R8, c[0x0][0x388] ;  /* 0x0000e200ff087b82 */ /* 0x000e680000000a00 */
[CC--:B------:R-:W-:Y:S02]  /*0710*/  @P1 IADD3 R13, PT, PT, R20.reuse, R21.reuse, RZ ;  /* 0x00000015140d1210 */ /* 0x0c0fe40007ffe0ff */
[----:B------:R-:W-:Y:S02]  /*0720*/  @P1 IADD3 R12, P2, PT, R20, R21, RZ ;  /* 0x00000015140c1210 */ /* 0x000fe40007f5e0ff */
[----:B------:R-:W2:Y:S02]  /*0730*/  @P1 LDC.64 R2, c[0x0][0x380] ;  /* 0x0000e000ff021b82 */ /* 0x000ea40000000a00 */
[----:B------:R-:W-:-:S06]  /*0740*/  @P1 IADD3.X R14, PT, PT, RZ, RZ, RZ, P2, !PT ;  /* 0x000000ffff0e1210 */ /* 0x000fcc00017fe4ff */
[----:B------:R-:W3:Y:S01]  /*0750*/  LDC.64 R4, c[0x0][0x380] ;  /* 0x0000e000ff047b82 */ /* 0x000ee20000000a00 */
[----:B0-----:R-:W-:-:S04]  /*0760*/  @P1 IMAD.WIDE.U32 R10, R13, 0x4, R10 ;  /* 0x000000040d0a1825 */ /* 0x001fc800078e000a */
[C---:B------:R-:W-:Y:S01]  /*0770*/  @P1 IMAD R13, R21.reuse, R17, R16 ;  /* 0x00000011150d1224 */ /* 0x040fe200078e0210 */
[----:B------:R-:W-:Y:S01]  /*0780*/  @P1 IADD3 R21, PT, PT, R21, 0x2, RZ ;  /* 0x0000000215151810 */ /* 0x000fe20007ffe0ff */
[----:B------:R-:W4:Y:S01]  /*0790*/  @P1 LDG.E R11, desc[UR4][R10.64] ;  /* 0x000000040a0b1981 */ /* 0x000f22000c1e1900 */
[----:B------:R-:W0:Y:S01]  /*07a0*/  LDC.64 R6, c[0x0][0x388] ;  /* 0x0000e200ff067b82 */ /* 0x000e220000000a00 */
[----:B-1----:R-:W-:Y:S01]  /*07b0*/  @P1 IMAD.WIDE R8, R13, 0x4, R8 ;  /* 0x000000040d081825 */ /* 0x002fe200078e0208 */
[----:B------:R-:W-:Y:S02]  /*07c0*/  @!P0 IADD3 R15, PT, PT, R20, R21, RZ ;  /* 0x00000015140f8210 */ /* 0x000fe40007ffe0ff */
[----:B--2---:R-:W-:Y:S01]  /*07d0*/  @P1 LEA R2, P2, R12, R2, 0x2 ;  /* 0x000000020c021211 */ /* 0x004fe200078410ff */
[----:B------:R-:W-:-:S03]  /*07e0*/  @!P0 IMAD R21, R21, R17, R16 ;  /* 0x0000001115158224 */ /* 0x000fc600078e0210 */
[----:B------:R-:W-:Y:S01]  /*07f0*/  @P1 LEA.HI.X R3, R12, R3, R14, 0x2, P2 ;  /* 0x000000030c031211 */ /* 0x000fe200010f140e */
[----:B------:R-:W-:Y:S01]  /*0800*/  @P1 IMAD.WIDE R12, R17, 0x4, R8 ;  /* 0x00000004110c1825 */ /* 0x000fe200078e0208 */
[----:B------:R-:W4:Y:S03]  /*0810*/  @P1 LDG.E R14, desc[UR4][R8.64] ;  /* 0x00000004080e1981 */ /* 0x000f26000c1e1900 */
[----:B---3--:R-:W-:Y:S01]  /*0820*/  @!P0 IMAD.WIDE.U32 R4, R15, 0x4, R4 ;  /* 0x000000040f048825 */ /* 0x008fe200078e0004 */
[----:B------:R-:W2:Y:S04]  /*0830*/  @P1 LDG.E R2, desc[UR4][R2.64+0x4] ;  /* 0x0000040402021981 */ /* 0x000ea8000c1e1900 */
[----:B------:R-:W2:Y:S01]  /*0840*/  @P1 LDG.E R12, desc[UR4][R12.64] ;  /* 0x000000040c0c1981 */ /* 0x000ea2000c1e1900 */
[----:B0-----:R-:W-:-:S03]  /*0850*/  @!P0 IMAD.WIDE R6, R21, 0x4, R6 ;  /* 0x0000000415068825 */ /* 0x001fc600078e0206 */
[----:B------:R-:W3:Y:S04]  /*0860*/  @!P0 LDG.E R5, desc[UR4][R4.64] ;  /* 0x0000000404058981 */ /* 0x000ee8000c1e1900 */
[----:B------:R-:W3:Y:S01]  /*0870*/  @!P0 LDG.E R6, desc[UR4][R6.64] ;  /* 0x0000000406068981 */ /* 0x000ee2000c1e1900 */
[----:B----4-:R-:W-:-:S04]  /*0880*/  @P1 FFMA R11, R11, R14, R24 ;  /* 0x0000000e0b0b1223 */ /* 0x010fc80000000018 */
[----:B--2---:R-:W-:-:S04]  /*0890*/  @P1 FFMA R24, R2, R12, R11 ;  /* 0x0000000c02181223 */ /* 0x004fc8000000000b */
[----:B---3--:R-:W-:-:S07]  /*08a0*/  @!P0 FFMA R24, R5, R6, R24 ;  /* 0x0000000605188223 */ /* 0x008fce0000000018 */
.L_x_6:
[----:B------:R-:W0:Y:S01]  /*08b0*/  LDC.64 R2, c[0x0][0x390] ;  /* 0x0000e400ff027b82 */ /* 0x000e220000000a00 */
[----:B------:R-:W-:-:S04]  /*08c0*/  IMAD R17, R0, R17, R16 ;  /* 0x0000001100117224 */ /* 0x000fc800078e0210 */
[----:B0-----:R-:W-:-:S05]  /*08d0*/  IMAD.WIDE R2, R17, 0x4, R2 ;  /* 0x0000000411027825 */ /* 0x001fca00078e0202 */
[----:B------:R-:W-:Y:S01]  /*08e0*/  STG.E desc[UR4][R2.64], R24 ;  /* 0x0000001802007986 */ /* 0x000fe2000c101904 */
[----:B------:R-:W-:Y:S05]  /*08f0*/  EXIT ;  /* 0x000000000000794d */ /* 0x000fea0003800000 */
.L_x_10:
        /* <DEDUP_REMOVED lines=16> */
.L_x_13:


//--------------------- .nv.shared._Z28matixMulTilesPoramnetoKernelPKfS0_Pfi --------------------------
	.section	.nv.shared._Z28matixMulTilesPoramnetoKernelPKfS0_Pfi,"aw",@nobits
	.sectionflags	@""
	.align	4
.nv.shared._Z28matixMulTilesPoramnetoKernelPKfS0_Pfi:
	.zero		9216


//--------------------- .nv.shared.reserved.0     --------------------------
	.section	.nv.shared.reserved.0,"aw",@nobits
	.weak		__nv_reservedSMEM_offset_0_alias
	.size		__nv_reservedSMEM_offset_0_alias, 0, 64
	.other		__nv_reservedSMEM_offset_0_alias,@"STO_CUDA_RESERVED_SHARED STV_DEFAULT"
__nv_reservedSMEM_offset_0_alias:
	.zero		0
	.zero		64


//--------------------- .nv.shared._Z19matixMulTilesKernelPKfS0_Pfiii --------------------------
	.section	.nv.shared._Z19matixMulTilesKernelPKfS0_Pfiii,"aw",@nobits
	.sectionflags	@""
	.align	4
.nv.shared._Z19matixMulTilesKernelPKfS0_Pfiii:
	.zero		9216


//--------------------- .nv.constant0._Z28matixMulTilesPoramnetoKernelPKfS0_Pfi --------------------------
	.section	.nv.constant0._Z28matixMulTilesPoramnetoKernelPKfS0_Pfi,"a",@progbits
	.sectionflags	@""
	.align	4
.nv.constant0._Z28matixMulTilesPoramnetoKernelPKfS0_Pfi:
	.zero		924


//--------------------- .nv.constant0._Z19matixMulTilesKernelPKfS0_Pfiii --------------------------
	.section	.nv.constant0._Z19matixMulTilesKernelPKfS0_Pfiii,"a",@progbits
	.sectionflags	@""
	.align	4
.nv.constant0._Z19matixMulTilesKernelPKfS0_Pfiii:
	.zero		932


//--------------------- .nv.constant0._Z20matrixMulNaiveKernelPKfS0_Pfiii --------------------------
	.section	.nv.constant0._Z20matrixMulNaiveKernelPKfS0_Pfiii,"a",@progbits
	.sectionflags	@""
	.align	4
.nv.constant0._Z20matrixMulNaiveKernelPKfS0_Pfiii:
	.zero		932


//--------------------- SYMBOLS --------------------------

	.type		.nv.reservedSmem.offset0,@object
	.size		.nv.reservedSmem.offset0,0x4
	.type		.nv.reservedSmem.cap,@object
	.size		.nv.reservedSmem.cap,0x4
